//
// Generated by NVIDIA NVVM Compiler
//
// Compiler Build ID: CL-36424714
// Cuda compilation tools, release 13.0, V13.0.88
// Based on NVVM 20.0.0
//

.version 9.0
.target sm_100
.address_size 64

	// .globl	_Z14mbrot_func_gpuffffiiiPf
.global .align 1 .b8 _ZN34_INTERNAL_05e389c2_4_k_cu_9d7439d84cuda3std3__45__cpo5beginE[1];
.global .align 1 .b8 _ZN34_INTERNAL_05e389c2_4_k_cu_9d7439d84cuda3std3__45__cpo3endE[1];
.global .align 1 .b8 _ZN34_INTERNAL_05e389c2_4_k_cu_9d7439d84cuda3std3__45__cpo6cbeginE[1];
.global .align 1 .b8 _ZN34_INTERNAL_05e389c2_4_k_cu_9d7439d84cuda3std3__45__cpo4cendE[1];
.global .align 1 .b8 _ZN34_INTERNAL_05e389c2_4_k_cu_9d7439d84cuda3std3__45__cpo6rbeginE[1];
.global .align 1 .b8 _ZN34_INTERNAL_05e389c2_4_k_cu_9d7439d84cuda3std3__45__cpo4rendE[1];
.global .align 1 .b8 _ZN34_INTERNAL_05e389c2_4_k_cu_9d7439d84cuda3std3__45__cpo7crbeginE[1];
.global .align 1 .b8 _ZN34_INTERNAL_05e389c2_4_k_cu_9d7439d84cuda3std3__45__cpo5crendE[1];
.global .align 1 .b8 _ZN34_INTERNAL_05e389c2_4_k_cu_9d7439d84cuda3std3__436_GLOBAL__N__05e389c2_4_k_cu_9d7439d86ignoreE[1];
.global .align 1 .b8 _ZN34_INTERNAL_05e389c2_4_k_cu_9d7439d84cuda3std3__419piecewise_constructE[1];
.global .align 1 .b8 _ZN34_INTERNAL_05e389c2_4_k_cu_9d7439d84cuda3std3__48in_placeE[1];
.global .align 1 .b8 _ZN34_INTERNAL_05e389c2_4_k_cu_9d7439d84cuda3std3__420unreachable_sentinelE[1];
.global .align 1 .b8 _ZN34_INTERNAL_05e389c2_4_k_cu_9d7439d84cuda3std6ranges3__45__cpo4swapE[1];
.global .align 1 .b8 _ZN34_INTERNAL_05e389c2_4_k_cu_9d7439d84cuda3std6ranges3__45__cpo9iter_moveE[1];
.global .align 1 .b8 _ZN34_INTERNAL_05e389c2_4_k_cu_9d7439d84cuda3std6ranges3__45__cpo5beginE[1];
.global .align 1 .b8 _ZN34_INTERNAL_05e389c2_4_k_cu_9d7439d84cuda3std6ranges3__45__cpo3endE[1];
.global .align 1 .b8 _ZN34_INTERNAL_05e389c2_4_k_cu_9d7439d84cuda3std6ranges3__45__cpo6cbeginE[1];
.global .align 1 .b8 _ZN34_INTERNAL_05e389c2_4_k_cu_9d7439d84cuda3std6ranges3__45__cpo4cendE[1];
.global .align 1 .b8 _ZN34_INTERNAL_05e389c2_4_k_cu_9d7439d84cuda3std6ranges3__45__cpo7advanceE[1];
.global .align 1 .b8 _ZN34_INTERNAL_05e389c2_4_k_cu_9d7439d84cuda3std6ranges3__45__cpo9iter_swapE[1];
.global .align 1 .b8 _ZN34_INTERNAL_05e389c2_4_k_cu_9d7439d84cuda3std6ranges3__45__cpo4nextE[1];
.global .align 1 .b8 _ZN34_INTERNAL_05e389c2_4_k_cu_9d7439d84cuda3std6ranges3__45__cpo4prevE[1];
.global .align 1 .b8 _ZN34_INTERNAL_05e389c2_4_k_cu_9d7439d84cuda3std6ranges3__45__cpo4dataE[1];
.global .align 1 .b8 _ZN34_INTERNAL_05e389c2_4_k_cu_9d7439d84cuda3std6ranges3__45__cpo5cdataE[1];
.global .align 1 .b8 _ZN34_INTERNAL_05e389c2_4_k_cu_9d7439d84cuda3std6ranges3__45__cpo4sizeE[1];
.global .align 1 .b8 _ZN34_INTERNAL_05e389c2_4_k_cu_9d7439d84cuda3std6ranges3__45__cpo5ssizeE[1];
.global .align 1 .b8 _ZN34_INTERNAL_05e389c2_4_k_cu_9d7439d84cuda3std6ranges3__45__cpo8distanceE[1];
.global .align 1 .b8 _ZN34_INTERNAL_05e389c2_4_k_cu_9d7439d86thrust24THRUST_300001_SM_1000_NS6system6detail10sequential3seqE[1];

.visible .entry _Z14mbrot_func_gpuffffiiiPf(
	.param .f32 _Z14mbrot_func_gpuffffiiiPf_param_0,
	.param .f32 _Z14mbrot_func_gpuffffiiiPf_param_1,
	.param .f32 _Z14mbrot_func_gpuffffiiiPf_param_2,
	.param .f32 _Z14mbrot_func_gpuffffiiiPf_param_3,
	.param .u32 _Z14mbrot_func_gpuffffiiiPf_param_4,
	.param .u32 _Z14mbrot_func_gpuffffiiiPf_param_5,
	.param .u32 _Z14mbrot_func_gpuffffiiiPf_param_6,
	.param .u64 .ptr .align 1 _Z14mbrot_func_gpuffffiiiPf_param_7
)
{
	.reg .pred 	%p<10>;
	.reg .b32 	%r<33>;
	.reg .b32 	%f<45>;
	.reg .b64 	%rd<7>;

	ld.param.f32 	%f12, [_Z14mbrot_func_gpuffffiiiPf_param_0];
	ld.param.f32 	%f13, [_Z14mbrot_func_gpuffffiiiPf_param_1];
	ld.param.f32 	%f14, [_Z14mbrot_func_gpuffffiiiPf_param_2];
	ld.param.f32 	%f15, [_Z14mbrot_func_gpuffffiiiPf_param_3];
	ld.param.u32 	%r12, [_Z14mbrot_func_gpuffffiiiPf_param_4];
	ld.param.u32 	%r14, [_Z14mbrot_func_gpuffffiiiPf_param_5];
	ld.param.u32 	%r13, [_Z14mbrot_func_gpuffffiiiPf_param_6];
	ld.param.u64 	%rd2, [_Z14mbrot_func_gpuffffiiiPf_param_7];
	cvta.to.global.u64 	%rd1, %rd2;
	sub.f32 	%f1, %f14, %f12;
	sub.f32 	%f16, %f15, %f13;
	cvt.rn.f32.s32 	%f17, %r14;
	div.rn.f32 	%f2, %f16, %f17;
	mov.u32 	%r15, %ctaid.x;
	mov.u32 	%r16, %ntid.x;
	mov.u32 	%r17, %tid.x;
	mad.lo.s32 	%r30, %r15, %r16, %r17;
	mov.u32 	%r18, %nctaid.x;
	mul.lo.s32 	%r2, %r16, %r18;
	mul.lo.s32 	%r3, %r14, %r12;
	setp.ge.s32 	%p1, %r30, %r3;
	@%p1 bra 	$L__BB0_9;
	setp.gt.s32 	%p2, %r13, 1;
	@%p2 bra 	$L__BB0_2;
	bra.uni 	$L__BB0_8;
$L__BB0_2:
	cvt.rn.f32.s32 	%f18, %r12;
	div.rn.f32 	%f3, %f1, %f18;
$L__BB0_3:
	div.s32 	%r5, %r30, %r12;
	mul.lo.s32 	%r21, %r5, %r12;
	sub.s32 	%r6, %r30, %r21;
	cvt.rn.f32.s32 	%f20, %r6;
	fma.rn.f32 	%f4, %f3, %f20, %f12;
	cvt.rn.f32.s32 	%f21, %r5;
	fma.rn.f32 	%f5, %f2, %f21, %f13;
	mov.f32 	%f42, 0f00000000;
	mov.b32 	%r31, 1;
	mov.f32 	%f43, %f42;
$L__BB0_4:
	mul.f32 	%f22, %f43, %f43;
	mul.f32 	%f23, %f42, %f42;
	sub.f32 	%f24, %f22, %f23;
	mul.f32 	%f25, %f43, %f42;
	fma.rn.f32 	%f26, %f43, %f42, %f25;
	add.f32 	%f43, %f4, %f24;
	add.f32 	%f42, %f5, %f26;
	abs.f32 	%f27, %f43;
	abs.f32 	%f28, %f42;
	mov.b32 	%r22, %f28;
	mov.b32 	%r23, %f27;
	min.s32 	%r24, %r22, %r23;
	mov.b32 	%f29, %r24;
	max.s32 	%r25, %r23, %r22;
	mov.b32 	%f30, %r25;
	and.b32  	%r26, %r25, -33554432;
	xor.b32  	%r27, %r26, 2122317824;
	mov.b32 	%f31, %r27;
	mul.f32 	%f32, %f29, %f31;
	mul.f32 	%f33, %f30, %f31;
	mul.f32 	%f34, %f32, %f32;
	fma.rn.f32 	%f35, %f33, %f33, %f34;
	sqrt.rn.f32 	%f36, %f35;
	or.b32  	%r28, %r26, 8388608;
	mov.b32 	%f37, %r28;
	mul.f32 	%f38, %f36, %f37;
	setp.eq.f32 	%p4, %f29, 0f00000000;
	selp.f32 	%f39, %f30, %f38, %p4;
	setp.eq.f32 	%p5, %f29, 0f7F800000;
	setp.gt.f32 	%p6, %f39, 0f40000000;
	or.pred  	%p7, %p5, %p6;
	@%p7 bra 	$L__BB0_6;
	add.s32 	%r31, %r31, 1;
	setp.eq.s32 	%p8, %r31, %r13;
	mov.f32 	%f44, 0f00000000;
	@%p8 bra 	$L__BB0_7;
	bra.uni 	$L__BB0_4;
$L__BB0_6:
	cvt.rn.f32.u32 	%f44, %r31;
$L__BB0_7:
	mad.lo.s32 	%r29, %r5, %r12, %r6;
	mul.wide.s32 	%rd5, %r29, 4;
	add.s64 	%rd6, %rd1, %rd5;
	st.global.f32 	[%rd6], %f44;
	add.s32 	%r30, %r30, %r2;
	setp.lt.s32 	%p9, %r30, %r3;
	@%p9 bra 	$L__BB0_3;
	bra.uni 	$L__BB0_9;
$L__BB0_8:
	mul.wide.s32 	%rd3, %r30, 4;
	add.s64 	%rd4, %rd1, %rd3;
	mov.b32 	%r19, 0;
	st.global.u32 	[%rd4], %r19;
	add.s32 	%r30, %r30, %r2;
	setp.lt.s32 	%p3, %r30, %r3;
	@%p3 bra 	$L__BB0_8;
$L__BB0_9:
	ret;

}
	// .globl	_Z19normalizeBuffer_gpuPfif
.visible .entry _Z19normalizeBuffer_gpuPfif(
	.param .u64 .ptr .align 1 _Z19normalizeBuffer_gpuPfif_param_0,
	.param .u32 _Z19normalizeBuffer_gpuPfif_param_1,
	.param .f32 _Z19normalizeBuffer_gpuPfif_param_2
)
{
	.reg .pred 	%p<7>;
	.reg .b32 	%r<31>;
	.reg .b32 	%f<12>;
	.reg .b64 	%rd<11>;

	ld.param.u64 	%rd2, [_Z19normalizeBuffer_gpuPfif_param_0];
	ld.param.u32 	%r12, [_Z19normalizeBuffer_gpuPfif_param_1];
	ld.param.f32 	%f1, [_Z19normalizeBuffer_gpuPfif_param_2];
	cvta.to.global.u64 	%rd1, %rd2;
	mov.u32 	%r13, %ctaid.x;
	mov.u32 	%r14, %ntid.x;
	mov.u32 	%r15, %tid.x;
	mad.lo.s32 	%r29, %r13, %r14, %r15;
	mov.u32 	%r16, %nctaid.x;
	mul.lo.s32 	%r2, %r14, %r16;
	setp.ge.s32 	%p1, %r29, %r12;
	@%p1 bra 	$L__BB1_7;
	add.s32 	%r17, %r29, %r2;
	max.s32 	%r18, %r12, %r17;
	setp.lt.s32 	%p2, %r17, %r12;
	selp.u32 	%r19, 1, 0, %p2;
	add.s32 	%r20, %r17, %r19;
	sub.s32 	%r21, %r18, %r20;
	div.u32 	%r22, %r21, %r2;
	add.s32 	%r3, %r22, %r19;
	and.b32  	%r23, %r3, 3;
	setp.eq.s32 	%p3, %r23, 3;
	@%p3 bra 	$L__BB1_4;
	add.s32 	%r24, %r3, 1;
	and.b32  	%r25, %r24, 3;
	neg.s32 	%r27, %r25;
$L__BB1_3:
	.pragma "nounroll";
	mul.wide.s32 	%rd3, %r29, 4;
	add.s64 	%rd4, %rd1, %rd3;
	ld.global.f32 	%f2, [%rd4];
	div.rn.f32 	%f3, %f2, %f1;
	st.global.f32 	[%rd4], %f3;
	add.s32 	%r29, %r29, %r2;
	add.s32 	%r27, %r27, 1;
	setp.ne.s32 	%p4, %r27, 0;
	@%p4 bra 	$L__BB1_3;
$L__BB1_4:
	setp.lt.u32 	%p5, %r3, 3;
	@%p5 bra 	$L__BB1_7;
	mul.wide.s32 	%rd7, %r2, 4;
	shl.b32 	%r26, %r2, 2;
$L__BB1_6:
	mul.wide.s32 	%rd5, %r29, 4;
	add.s64 	%rd6, %rd1, %rd5;
	ld.global.f32 	%f4, [%rd6];
	div.rn.f32 	%f5, %f4, %f1;
	st.global.f32 	[%rd6], %f5;
	add.s64 	%rd8, %rd6, %rd7;
	ld.global.f32 	%f6, [%rd8];
	div.rn.f32 	%f7, %f6, %f1;
	st.global.f32 	[%rd8], %f7;
	add.s64 	%rd9, %rd8, %rd7;
	ld.global.f32 	%f8, [%rd9];
	div.rn.f32 	%f9, %f8, %f1;
	st.global.f32 	[%rd9], %f9;
	add.s64 	%rd10, %rd9, %rd7;
	ld.global.f32 	%f10, [%rd10];
	div.rn.f32 	%f11, %f10, %f1;
	st.global.f32 	[%rd10], %f11;
	add.s32 	%r29, %r26, %r29;
	setp.lt.s32 	%p6, %r29, %r12;
	@%p6 bra 	$L__BB1_6;
$L__BB1_7:
	ret;

}


// ===== COMPILED SASS (sm_100) =====

	.target	sm_100

	.elftype	@"ET_EXEC"


//--------------------- .note.nv.tkinfo           --------------------------
	.section	.note.nv.tkinfo,"",@"SHT_NOTE"
	.sectionflags	@"SHF_NOTE_NV_TKINFO"
	.tkinfo
        /*0018*/ 	.word	0x00000002
        /*0030*/ 	.string	""
        /*0030*/ 	.string	"ptxas"
        /*0030*/ 	.string	"Cuda compilation tools, release 13.0, V13.0.88"
        /*0030*/ 	.string	"Build cuda_13.0.r13.0/compiler.36424714_0"
        /*0030*/ 	.string	"-arch sm_100 -m 64 "



//--------------------- .note.nv.cuinfo           --------------------------
	.section	.note.nv.cuinfo,"",@"SHT_NOTE"
	.sectionflags	@"SHF_NOTE_NV_CUINFO"
        /*0018*/ 	.short	0x0002
        /*001a*/ 	.short	0x0064
        /*001c*/ 	.short	0x0082
	.zero		2


//--------------------- .nv.info                  --------------------------
	.section	.nv.info,"",@"SHT_CUDA_INFO"
	.align	4


	//----- nvinfo : EIATTR_REGCOUNT
	.align		4
        /*0000*/ 	.byte	0x04, 0x2f
        /*0002*/ 	.short	(.L_29 - .L_28)
	.align		4
.L_28:
        /*0004*/ 	.word	index@(_Z14mbrot_func_gpuffffiiiPf)
        /*0008*/ 	.word	0x00000018


	//----- nvinfo : EIATTR_FRAME_SIZE
	.align		4
.L_29:
        /*000c*/ 	.byte	0x04, 0x11
        /*000e*/ 	.short	(.L_31 - .L_30)
	.align		4
.L_30:
        /*0010*/ 	.word	index@($__internal_2_$__cuda_sm3x_div_rn_noftz_f32_slowpath)
        /*0014*/ 	.word	0x00000000


	//----- nvinfo : EIATTR_FRAME_SIZE
	.align		4
.L_31:
        /*0018*/ 	.byte	0x04, 0x11
        /*001a*/ 	.short	(.L_33 - .L_32)
	.align		4
.L_32:
        /*001c*/ 	.word	index@($__internal_1_$__cuda_sm20_sqrt_rn_f32_slowpath)
        /*0020*/ 	.word	0x00000000


	//----- nvinfo : EIATTR_FRAME_SIZE
	.align		4
.L_33:
        /*0024*/ 	.byte	0x04, 0x11
        /*0026*/ 	.short	(.L_35 - .L_34)
	.align		4
.L_34:
        /*0028*/ 	.word	index@(_Z14mbrot_func_gpuffffiiiPf)
        /*002c*/ 	.word	0x00000000


	//----- nvinfo : EIATTR_REGCOUNT
	.align		4
.L_35:
        /*0030*/ 	.byte	0x04, 0x2f
        /*0032*/ 	.short	(.L_37 - .L_36)
	.align		4
.L_36:
        /*0034*/ 	.word	index@(_Z19normalizeBuffer_gpuPfif)
        /*0038*/ 	.word	0x00000017


	//----- nvinfo : EIATTR_FRAME_SIZE
	.align		4
.L_37:
        /*003c*/ 	.byte	0x04, 0x11
        /*003e*/ 	.short	(.L_39 - .L_38)
	.align		4
.L_38:
        /*0040*/ 	.word	index@($__internal_0_$__cuda_sm3x_div_rn_noftz_f32_slowpath)
        /*0044*/ 	.word	0x00000000


	//----- nvinfo : EIATTR_FRAME_SIZE
	.align		4
.L_39:
        /*0048*/ 	.byte	0x04, 0x11
        /*004a*/ 	.short	(.L_41 - .L_40)
	.align		4
.L_40:
        /*004c*/ 	.word	index@(_Z19normalizeBuffer_gpuPfif)
        /*0050*/ 	.word	0x00000000


	//----- nvinfo : EIATTR_MIN_STACK_SIZE
	.align		4
.L_41:
        /*0054*/ 	.byte	0x04, 0x12
        /*0056*/ 	.short	(.L_43 - .L_42)
	.align		4
.L_42:
        /*0058*/ 	.word	index@(_Z19normalizeBuffer_gpuPfif)
        /*005c*/ 	.word	0x00000000


	//----- nvinfo : EIATTR_MIN_STACK_SIZE
	.align		4
.L_43:
        /*0060*/ 	.byte	0x04, 0x12
        /*0062*/ 	.short	(.L_45 - .L_44)
	.align		4
.L_44:
        /*0064*/ 	.word	index@(_Z14mbrot_func_gpuffffiiiPf)
        /*0068*/ 	.word	0x00000000
.L_45:


//--------------------- .nv.compat                --------------------------
	.section	.nv.compat,"",@"SHT_CUDA_COMPAT_INFO"
	.align	4
        /*0000*/ 	.byte	0x02, 0x09, 0x00, 0x00, 0x02, 0x02, 0x01, 0x00, 0x02, 0x05, 0x05, 0x00, 0x03, 0x07, 0x01, 0x01
        /*0010*/ 	.byte	0x02, 0x03, 0x00, 0x00, 0x02, 0x06, 0x01, 0x00, 0x04, 0x0b, 0x08, 0x00, 0x01, 0x00, 0x00, 0x00
        /*0020*/ 	.byte	0x00, 0x00, 0x00, 0x00


//--------------------- .nv.info._Z19normalizeBuffer_gpuPfif --------------------------
	.section	.nv.info._Z19normalizeBuffer_gpuPfif,"",@"SHT_CUDA_INFO"
	.sectionflags	@""
	.align	4


	//----- nvinfo : EIATTR_CUDA_API_VERSION
	.align		4
        /*0000*/ 	.byte	0x04, 0x37
        /*0002*/ 	.short	(.L_47 - .L_46)
.L_46:
        /*0004*/ 	.word	0x00000082


	//----- nvinfo : EIATTR_KPARAM_INFO
	.align		4
.L_47:
        /*0008*/ 	.byte	0x04, 0x17
        /*000a*/ 	.short	(.L_49 - .L_48)
.L_48:
        /*000c*/ 	.word	0x00000000
        /*0010*/ 	.short	0x0002
        /*0012*/ 	.short	0x000c
        /*0014*/ 	.byte	0x00, 0xf0, 0x11, 0x00


	//----- nvinfo : EIATTR_KPARAM_INFO
	.align		4
.L_49:
        /*0018*/ 	.byte	0x04, 0x17
        /*001a*/ 	.short	(.L_51 - .L_50)
.L_50:
        /*001c*/ 	.word	0x00000000
        /*0020*/ 	.short	0x0001
        /*0022*/ 	.short	0x0008
        /*0024*/ 	.byte	0x00, 0xf0, 0x11, 0x00


	//----- nvinfo : EIATTR_KPARAM_INFO
	.align		4
.L_51:
        /*0028*/ 	.byte	0x04, 0x17
        /*002a*/ 	.short	(.L_53 - .L_52)
.L_52:
        /*002c*/ 	.word	0x00000000
        /*0030*/ 	.short	0x0000
        /*0032*/ 	.short	0x0000
        /*0034*/ 	.byte	0x00, 0xf5, 0x21, 0x00


	//----- nvinfo : EIATTR_SPARSE_MMA_MASK
	.align		4
.L_53:
        /*0038*/ 	.byte	0x03, 0x50
        /*003a*/ 	.short	0x0000


	//----- nvinfo : EIATTR_MAXREG_COUNT
	.align		4
        /*003c*/ 	.byte	0x03, 0x1b
        /*003e*/ 	.short	0x00ff


	//----- nvinfo : EIATTR_MERCURY_ISA_VERSION
	.align		4
        /*0040*/ 	.byte	0x03, 0x5f
        /*0042*/ 	.short	0x0101


	//----- nvinfo : EIATTR_VRC_CTA_INIT_COUNT
	.align		4
        /*0044*/ 	.byte	0x02, 0x4a
	.zero		1
	.zero		1


	//----- nvinfo : EIATTR_EXIT_INSTR_OFFSETS
	.align		4
        /*0048*/ 	.byte	0x04, 0x1c
        /*004a*/ 	.short	(.L_55 - .L_54)


	//   ....[0]....
.L_54:
        /*004c*/ 	.word	0x00000090


	//   ....[1]....
        /*0050*/ 	.word	0x00000450


	//   ....[2]....
        /*0054*/ 	.word	0x000008b0


	//----- nvinfo : EIATTR_CRS_STACK_SIZE
	.align		4
.L_55:
        /*0058*/ 	.byte	0x04, 0x1e
        /*005a*/ 	.short	(.L_57 - .L_56)
.L_56:
        /*005c*/ 	.word	0x00000000


	//----- nvinfo : EIATTR_CBANK_PARAM_SIZE
	.align		4
.L_57:
        /*0060*/ 	.byte	0x03, 0x19
        /*0062*/ 	.short	0x0010


	//----- nvinfo : EIATTR_PARAM_CBANK
	.align		4
        /*0064*/ 	.byte	0x04, 0x0a
        /*0066*/ 	.short	(.L_59 - .L_58)
	.align		4
.L_58:
        /*0068*/ 	.word	index@(.nv.constant0._Z19normalizeBuffer_gpuPfif)
        /*006c*/ 	.short	0x0380
        /*006e*/ 	.short	0x0010


	//----- nvinfo : EIATTR_SW_WAR
	.align		4
.L_59:
        /*0070*/ 	.byte	0x04, 0x36
        /*0072*/ 	.short	(.L_61 - .L_60)
.L_60:
        /*0074*/ 	.word	0x00000008
.L_61:


//--------------------- .nv.info._Z14mbrot_func_gpuffffiiiPf --------------------------
	.section	.nv.info._Z14mbrot_func_gpuffffiiiPf,"",@"SHT_CUDA_INFO"
	.sectionflags	@""
	.align	4


	//----- nvinfo : EIATTR_CUDA_API_VERSION
	.align		4
        /*0000*/ 	.byte	0x04, 0x37
        /*0002*/ 	.short	(.L_63 - .L_62)
.L_62:
        /*0004*/ 	.word	0x00000082


	//----- nvinfo : EIATTR_KPARAM_INFO
	.align		4
.L_63:
        /*0008*/ 	.byte	0x04, 0x17
        /*000a*/ 	.short	(.L_65 - .L_64)
.L_64:
        /*000c*/ 	.word	0x00000000
        /*0010*/ 	.short	0x0007
        /*0012*/ 	.short	0x0020
        /*0014*/ 	.byte	0x00, 0xf5, 0x21, 0x00


	//----- nvinfo : EIATTR_KPARAM_INFO
	.align		4
.L_65:
        /*0018*/ 	.byte	0x04, 0x17
        /*001a*/ 	.short	(.L_67 - .L_66)
.L_66:
        /*001c*/ 	.word	0x00000000
        /*0020*/ 	.short	0x0006
        /*0022*/ 	.short	0x0018
        /*0024*/ 	.byte	0x00, 0xf0, 0x11, 0x00


	//----- nvinfo : EIATTR_KPARAM_INFO
	.align		4
.L_67:
        /*0028*/ 	.byte	0x04, 0x17
        /*002a*/ 	.short	(.L_69 - .L_68)
.L_68:
        /*002c*/ 	.word	0x00000000
        /*0030*/ 	.short	0x0005
        /*0032*/ 	.short	0x0014
        /*0034*/ 	.byte	0x00, 0xf0, 0x11, 0x00


	//----- nvinfo : EIATTR_KPARAM_INFO
	.align		4
.L_69:
        /*0038*/ 	.byte	0x04, 0x17
        /*003a*/ 	.short	(.L_71 - .L_70)
.L_70:
        /*003c*/ 	.word	0x00000000
        /*0040*/ 	.short	0x0004
        /*0042*/ 	.short	0x0010
        /*0044*/ 	.byte	0x00, 0xf0, 0x11, 0x00


	//----- nvinfo : EIATTR_KPARAM_INFO
	.align		4
.L_71:
        /*0048*/ 	.byte	0x04, 0x17
        /*004a*/ 	.short	(.L_73 - .L_72)
.L_72:
        /*004c*/ 	.word	0x00000000
        /*0050*/ 	.short	0x0003
        /*0052*/ 	.short	0x000c
        /*0054*/ 	.byte	0x00, 0xf0, 0x11, 0x00


	//----- nvinfo : EIATTR_KPARAM_INFO
	.align		4
.L_73:
        /*0058*/ 	.byte	0x04, 0x17
        /*005a*/ 	.short	(.L_75 - .L_74)
.L_74:
        /*005c*/ 	.word	0x00000000
        /*0060*/ 	.short	0x0002
        /*0062*/ 	.short	0x0008
        /*0064*/ 	.byte	0x00, 0xf0, 0x11, 0x00


	//----- nvinfo : EIATTR_KPARAM_INFO
	.align		4
.L_75:
        /*0068*/ 	.byte	0x04, 0x17
        /*006a*/ 	.short	(.L_77 - .L_76)
.L_76:
        /*006c*/ 	.word	0x00000000
        /*0070*/ 	.short	0x0001
        /*0072*/ 	.short	0x0004
        /*0074*/ 	.byte	0x00, 0xf0, 0x11, 0x00


	//----- nvinfo : EIATTR_KPARAM_INFO
	.align		4
.L_77:
        /*0078*/ 	.byte	0x04, 0x17
        /*007a*/ 	.short	(.L_79 - .L_78)
.L_78:
        /*007c*/ 	.word	0x00000000
        /*0080*/ 	.short	0x0000
        /*0082*/ 	.short	0x0000
        /*0084*/ 	.byte	0x00, 0xf0, 0x11, 0x00


	//----- nvinfo : EIATTR_SPARSE_MMA_MASK
	.align		4
.L_79:
        /*0088*/ 	.byte	0x03, 0x50
        /*008a*/ 	.short	0x0000


	//----- nvinfo : EIATTR_MAXREG_COUNT
	.align		4
        /*008c*/ 	.byte	0x03, 0x1b
        /*008e*/ 	.short	0x00ff


	//----- nvinfo : EIATTR_MERCURY_ISA_VERSION
	.align		4
        /*0090*/ 	.byte	0x03, 0x5f
        /*0092*/ 	.short	0x0101


	//----- nvinfo : EIATTR_VRC_CTA_INIT_COUNT
	.align		4
        /*0094*/ 	.byte	0x02, 0x4a
	.zero		1
	.zero		1


	//----- nvinfo : EIATTR_EXIT_INSTR_OFFSETS
	.align		4
        /*0098*/ 	.byte	0x04, 0x1c
        /*009a*/ 	.short	(.L_81 - .L_80)


	//   ....[0]....
.L_80:
        /*009c*/ 	.word	0x000001a0


	//   ....[1]....
        /*00a0*/ 	.word	0x00000280


	//   ....[2]....
        /*00a4*/ 	.word	0x000008c0


	//----- nvinfo : EIATTR_CRS_STACK_SIZE
	.align		4
.L_81:
        /*00a8*/ 	.byte	0x04, 0x1e
        /*00aa*/ 	.short	(.L_83 - .L_82)
.L_82:
        /*00ac*/ 	.word	0x00000000


	//----- nvinfo : EIATTR_CBANK_PARAM_SIZE
	.align		4
.L_83:
        /*00b0*/ 	.byte	0x03, 0x19
        /*00b2*/ 	.short	0x0028


	//----- nvinfo : EIATTR_PARAM_CBANK
	.align		4
        /*00b4*/ 	.byte	0x04, 0x0a
        /*00b6*/ 	.short	(.L_85 - .L_84)
	.align		4
.L_84:
        /*00b8*/ 	.word	index@(.nv.constant0._Z14mbrot_func_gpuffffiiiPf)
        /*00bc*/ 	.short	0x0380
        /*00be*/ 	.short	0x0028


	//----- nvinfo : EIATTR_SW_WAR
	.align		4
.L_85:
        /*00c0*/ 	.byte	0x04, 0x36
        /*00c2*/ 	.short	(.L_87 - .L_86)
.L_86:
        /*00c4*/ 	.word	0x00000008
.L_87:


//--------------------- .nv.callgraph             --------------------------
	.section	.nv.callgraph,"",@"SHT_CUDA_CALLGRAPH"
	.align	4
	.sectionentsize	8
	.align		4
        /*0000*/ 	.word	0x00000000
	.align		4
        /*0004*/ 	.word	0xffffffff
	.align		4
        /*0008*/ 	.word	0x00000000
	.align		4
        /*000c*/ 	.word	0xfffffffe
	.align		4
        /*0010*/ 	.word	0x00000000
	.align		4
        /*0014*/ 	.word	0xfffffffd
	.align		4
        /*0018*/ 	.word	0x00000000
	.align		4
        /*001c*/ 	.word	0xfffffffc


//--------------------- .nv.constant4             --------------------------
	.section	.nv.constant4,"a",@progbits
	.align	8
	.align		8
.nv.constant4:
        /*0000*/ 	.dword	_ZN34_INTERNAL_05e389c2_4_k_cu_9d7439d84cuda3std3__45__cpo5beginE
	.align		8
        /*0008*/ 	.dword	_ZN34_INTERNAL_05e389c2_4_k_cu_9d7439d84cuda3std3__45__cpo3endE
	.align		8
        /*0010*/ 	.dword	_ZN34_INTERNAL_05e389c2_4_k_cu_9d7439d84cuda3std3__45__cpo6cbeginE
	.align		8
        /*0018*/ 	.dword	_ZN34_INTERNAL_05e389c2_4_k_cu_9d7439d84cuda3std3__45__cpo4cendE
	.align		8
        /*0020*/ 	.dword	_ZN34_INTERNAL_05e389c2_4_k_cu_9d7439d84cuda3std3__45__cpo6rbeginE
	.align		8
        /*0028*/ 	.dword	_ZN34_INTERNAL_05e389c2_4_k_cu_9d7439d84cuda3std3__45__cpo4rendE
	.align		8
        /*0030*/ 	.dword	_ZN34_INTERNAL_05e389c2_4_k_cu_9d7439d84cuda3std3__45__cpo7crbeginE
	.align		8
        /*0038*/ 	.dword	_ZN34_INTERNAL_05e389c2_4_k_cu_9d7439d84cuda3std3__45__cpo5crendE
	.align		8
        /*0040*/ 	.dword	_ZN34_INTERNAL_05e389c2_4_k_cu_9d7439d84cuda3std3__436_GLOBAL__N__05e389c2_4_k_cu_9d7439d86ignoreE
	.align		8
        /*0048*/ 	.dword	_ZN34_INTERNAL_05e389c2_4_k_cu_9d7439d84cuda3std3__419piecewise_constructE
	.align		8
        /*0050*/ 	.dword	_ZN34_INTERNAL_05e389c2_4_k_cu_9d7439d84cuda3std3__48in_placeE
	.align		8
        /*0058*/ 	.dword	_ZN34_INTERNAL_05e389c2_4_k_cu_9d7439d84cuda3std3__420unreachable_sentinelE
	.align		8
        /*0060*/ 	.dword	_ZN34_INTERNAL_05e389c2_4_k_cu_9d7439d84cuda3std6ranges3__45__cpo4swapE
	.align		8
        /*0068*/ 	.dword	_ZN34_INTERNAL_05e389c2_4_k_cu_9d7439d84cuda3std6ranges3__45__cpo9iter_moveE
	.align		8
        /*0070*/ 	.dword	_ZN34_INTERNAL_05e389c2_4_k_cu_9d7439d84cuda3std6ranges3__45__cpo5beginE
	.align		8
        /*0078*/ 	.dword	_ZN34_INTERNAL_05e389c2_4_k_cu_9d7439d84cuda3std6ranges3__45__cpo3endE
	.align		8
        /*0080*/ 	.dword	_ZN34_INTERNAL_05e389c2_4_k_cu_9d7439d84cuda3std6ranges3__45__cpo6cbeginE
	.align		8
        /*0088*/ 	.dword	_ZN34_INTERNAL_05e389c2_4_k_cu_9d7439d84cuda3std6ranges3__45__cpo4cendE
	.align		8
        /*0090*/ 	.dword	_ZN34_INTERNAL_05e389c2_4_k_cu_9d7439d84cuda3std6ranges3__45__cpo7advanceE
	.align		8
        /*0098*/ 	.dword	_ZN34_INTERNAL_05e389c2_4_k_cu_9d7439d84cuda3std6ranges3__45__cpo9iter_swapE
	.align		8
        /*00a0*/ 	.dword	_ZN34_INTERNAL_05e389c2_4_k_cu_9d7439d84cuda3std6ranges3__45__cpo4nextE
	.align		8
        /*00a8*/ 	.dword	_ZN34_INTERNAL_05e389c2_4_k_cu_9d7439d84cuda3std6ranges3__45__cpo4prevE
	.align		8
        /*00b0*/ 	.dword	_ZN34_INTERNAL_05e389c2_4_k_cu_9d7439d84cuda3std6ranges3__45__cpo4dataE
	.align		8
        /*00b8*/ 	.dword	_ZN34_INTERNAL_05e389c2_4_k_cu_9d7439d84cuda3std6ranges3__45__cpo5cdataE
	.align		8
        /*00c0*/ 	.dword	_ZN34_INTERNAL_05e389c2_4_k_cu_9d7439d84cuda3std6ranges3__45__cpo4sizeE
	.align		8
        /*00c8*/ 	.dword	_ZN34_INTERNAL_05e389c2_4_k_cu_9d7439d84cuda3std6ranges3__45__cpo5ssizeE
	.align		8
        /*00d0*/ 	.dword	_ZN34_INTERNAL_05e389c2_4_k_cu_9d7439d84cuda3std6ranges3__45__cpo8distanceE
	.align		8
        /*00d8*/ 	.dword	_ZN34_INTERNAL_05e389c2_4_k_cu_9d7439d86thrust24THRUST_300001_SM_1000_NS6system6detail10sequential3seqE


//--------------------- .text._Z19normalizeBuffer_gpuPfif --------------------------
	.section	.text._Z19normalizeBuffer_gpuPfif,"ax",@progbits
	.align	128
        .global         _Z19normalizeBuffer_gpuPfif
        .type           _Z19normalizeBuffer_gpuPfif,@function
        .size           _Z19normalizeBuffer_gpuPfif,(.L_x_47 - _Z19normalizeBuffer_gpuPfif)
        .other          _Z19normalizeBuffer_gpuPfif,@"STO_CUDA_ENTRY STV_DEFAULT"
_Z19normalizeBuffer_gpuPfif:
.text._Z19normalizeBuffer_gpuPfif:
[----:B------:R-:W-:Y:S01]  /*0000*/  LDC R1, c[0x0][0x37c] ;  /* 0x0000df00ff017b82 */ /* 0x000fe20000000800 */
[----:B------:R-:W0:Y:S07]  /*0010*/  S2R R11, SR_TID.X ;  /* 0x00000000000b7919 */ /* 0x000e2e0000002100 */
[----:B------:R-:W0:Y:S01]  /*0020*/  S2UR UR4, SR_CTAID.X ;  /* 0x00000000000479c3 */ /* 0x000e220000002500 */
[----:B------:R-:W1:Y:S07]  /*0030*/  LDCU UR6, c[0x0][0x388] ;  /* 0x00007100ff0677ac */ /* 0x000e6e0008000800 */
[----:B------:R-:W0:Y:S01]  /*0040*/  LDC R12, c[0x0][0x360] ;  /* 0x0000d800ff0c7b82 */ /* 0x000e220000000800 */
[----:B------:R-:W2:Y:S01]  /*0050*/  LDCU UR5, c[0x0][0x370] ;  /* 0x00006e00ff0577ac */ /* 0x000ea20008000800 */
[----:B0-----:R-:W-:-:S02]  /*0060*/  IMAD R11, R12, UR4, R11 ;  /* 0x000000040c0b7c24 */ /* 0x001fc4000f8e020b */
[----:B--2---:R-:W-:-:S03]  /*0070*/  IMAD R12, R12, UR5, RZ ;  /* 0x000000050c0c7c24 */ /* 0x004fc6000f8e02ff */
[----:B-1----:R-:W-:-:S13]  /*0080*/  ISETP.GE.AND P0, PT, R11, UR6, PT ;  /* 0x000000060b007c0c */ /* 0x002fda000bf06270 */
[----:B------:R-:W-:Y:S05]  /*0090*/  @P0 EXIT ;  /* 0x000000000000094d */ /* 0x000fea0003800000 */
[----:B------:R-:W0:Y:S01]  /*00a0*/  I2F.U32.RP R4, R12 ;  /* 0x0000000c00047306 */ /* 0x000e220000209000 */
[C---:B------:R-:W-:Y:S01]  /*00b0*/  IMAD.IADD R0, R12.reuse, 0x1, R11 ;  /* 0x000000010c007824 */ /* 0x040fe200078e020b */
[----:B------:R-:W-:Y:S01]  /*00c0*/  ISETP.NE.U32.AND P2, PT, R12, RZ, PT ;  /* 0x000000ff0c00720c */ /* 0x000fe20003f45070 */
[----:B------:R-:W-:Y:S01]  /*00d0*/  IMAD.MOV R7, RZ, RZ, -R12 ;  /* 0x000000ffff077224 */ /* 0x000fe200078e0a0c */
[----:B------:R-:W1:Y:S01]  /*00e0*/  LDCU.64 UR4, c[0x0][0x358] ;  /* 0x00006b00ff0477ac */ /* 0x000e620008000a00 */
[----:B------:R-:W-:Y:S01]  /*00f0*/  BSSY.RECONVERGENT B0, `(.L_x_0) ;  /* 0x0000031000007945 */ /* 0x000fe20003800200 */
[C---:B------:R-:W-:Y:S02]  /*0100*/  ISETP.GE.AND P0, PT, R0.reuse, UR6, PT ;  /* 0x0000000600007c0c */ /* 0x040fe4000bf06270 */
[----:B------:R-:W-:Y:S02]  /*0110*/  VIMNMX R5, PT, PT, R0, UR6, !PT ;  /* 0x0000000600057c48 */ /* 0x000fe4000ffe0100 */
[----:B------:R-:W-:-:S04]  /*0120*/  SEL R8, RZ, 0x1, P0 ;  /* 0x00000001ff087807 */ /* 0x000fc80000000000 */
[----:B------:R-:W-:Y:S01]  /*0130*/  IADD3 R5, PT, PT, R5, -R0, -R8 ;  /* 0x8000000005057210 */ /* 0x000fe20007ffe808 */
[----:B0-----:R-:W0:Y:S02]  /*0140*/  MUFU.RCP R4, R4 ;  /* 0x0000000400047308 */ /* 0x001e240000001000 */
[----:B0-----:R-:W-:-:S06]  /*0150*/  VIADD R2, R4, 0xffffffe ;  /* 0x0ffffffe04027836 */ /* 0x001fcc0000000000 */
[----:B------:R0:W2:Y:S02]  /*0160*/  F2I.FTZ.U32.TRUNC.NTZ R3, R2 ;  /* 0x0000000200037305 */ /* 0x0000a4000021f000 */
[----:B0-----:R-:W-:Y:S02]  /*0170*/  HFMA2 R2, -RZ, RZ, 0, 0 ;  /* 0x00000000ff027431 */ /* 0x001fe400000001ff */
[----:B--2---:R-:W-:-:S04]  /*0180*/  IMAD R7, R7, R3, RZ ;  /* 0x0000000307077224 */ /* 0x004fc800078e02ff */
[----:B------:R-:W-:-:S06]  /*0190*/  IMAD.HI.U32 R4, R3, R7, R2 ;  /* 0x0000000703047227 */ /* 0x000fcc00078e0002 */
[----:B------:R-:W-:-:S04]  /*01a0*/  IMAD.HI.U32 R3, R4, R5, RZ ;  /* 0x0000000504037227 */ /* 0x000fc800078e00ff */
[----:B------:R-:W-:-:S04]  /*01b0*/  IMAD.MOV R0, RZ, RZ, -R3 ;  /* 0x000000ffff007224 */ /* 0x000fc800078e0a03 */
[----:B------:R-:W-:Y:S02]  /*01c0*/  IMAD R5, R12, R0, R5 ;  /* 0x000000000c057224 */ /* 0x000fe400078e0205 */
[----:B------:R-:W0:Y:S03]  /*01d0*/  LDC R0, c[0x0][0x38c] ;  /* 0x0000e300ff007b82 */ /* 0x000e260000000800 */
[----:B------:R-:W-:-:S13]  /*01e0*/  ISETP.GE.U32.AND P0, PT, R5, R12, PT ;  /* 0x0000000c0500720c */ /* 0x000fda0003f06070 */
[----:B------:R-:W-:Y:S02]  /*01f0*/  @P0 IMAD.IADD R5, R5, 0x1, -R12 ;  /* 0x0000000105050824 */ /* 0x000fe400078e0a0c */
[----:B------:R-:W-:-:S03]  /*0200*/  @P0 VIADD R3, R3, 0x1 ;  /* 0x0000000103030836 */ /* 0x000fc60000000000 */
[----:B------:R-:W-:-:S13]  /*0210*/  ISETP.GE.U32.AND P1, PT, R5, R12, PT ;  /* 0x0000000c0500720c */ /* 0x000fda0003f26070 */
[----:B------:R-:W-:Y:S02]  /*0220*/  @P1 IADD3 R3, PT, PT, R3, 0x1, RZ ;  /* 0x0000000103031810 */ /* 0x000fe40007ffe0ff */
[----:B------:R-:W-:-:S05]  /*0230*/  @!P2 LOP3.LUT R3, RZ, R12, RZ, 0x33, !PT ;  /* 0x0000000cff03a212 */ /* 0x000fca00078e33ff */
[----:B------:R-:W-:-:S05]  /*0240*/  IMAD.IADD R8, R8, 0x1, R3 ;  /* 0x0000000108087824 */ /* 0x000fca00078e0203 */
[----:B------:R-:W-:-:S04]  /*0250*/  LOP3.LUT R2, R8, 0x3, RZ, 0xc0, !PT ;  /* 0x0000000308027812 */ /* 0x000fc800078ec0ff */
[----:B------:R-:W-:-:S13]  /*0260*/  ISETP.NE.AND P0, PT, R2, 0x3, PT ;  /* 0x000000030200780c */ /* 0x000fda0003f05270 */
[----:B01----:R-:W-:Y:S05]  /*0270*/  @!P0 BRA `(.L_x_1) ;  /* 0x0000000000608947 */ /* 0x003fea0003800000 */
[----:B------:R-:W0:Y:S01]  /*0280*/  LDC R16, c[0x0][0x38c] ;  /* 0x0000e300ff107b82 */ /* 0x000e220000000800 */
[----:B------:R-:W-:-:S05]  /*0290*/  VIADD R2, R8, 0x1 ;  /* 0x0000000108027836 */ /* 0x000fca0000000000 */
[----:B------:R-:W-:Y:S02]  /*02a0*/  LOP3.LUT R2, R2, 0x3, RZ, 0xc0, !PT ;  /* 0x0000000302027812 */ /* 0x000fe400078ec0ff */
[----:B------:R-:W1:Y:S02]  /*02b0*/  LDC.64 R6, c[0x0][0x380] ;  /* 0x0000e000ff067b82 */ /* 0x000e640000000a00 */
[----:B------:R-:W-:-:S07]  /*02c0*/  IADD3 R9, PT, PT, -R2, RZ, RZ ;  /* 0x000000ff02097210 */ /* 0x000fce0007ffe1ff */
.L_x_4:
[----:B-12---:R-:W-:-:S05]  /*02d0*/  IMAD.WIDE R4, R11, 0x4, R6 ;  /* 0x000000040b047825 */ /* 0x006fca00078e0206 */
[----:B------:R-:W2:Y:S01]  /*02e0*/  LDG.E R3, desc[UR4][R4.64] ;  /* 0x0000000404037981 */ /* 0x000ea2000c1e1900 */
[----:B0-----:R-:W0:Y:S01]  /*02f0*/  MUFU.RCP R13, R16 ;  /* 0x00000010000d7308 */ /* 0x001e220000001000 */
[----:B------:R-:W-:Y:S01]  /*0300*/  VIADD R9, R9, 0x1 ;  /* 0x0000000109097836 */ /* 0x000fe20000000000 */
[----:B------:R-:W-:Y:S04]  /*0310*/  BSSY.RECONVERGENT B1, `(.L_x_2) ;  /* 0x000000b000017945 */ /* 0x000fe80003800200 */
[----:B------:R-:W-:Y:S01]  /*0320*/  ISETP.NE.AND P2, PT, R9, RZ, PT ;  /* 0x000000ff0900720c */ /* 0x000fe20003f45270 */
[----:B0-----:R-:W-:-:S04]  /*0330*/  FFMA R2, R13, -R16, 1 ;  /* 0x3f8000000d027423 */ /* 0x001fc80000000810 */
[----:B------:R-:W-:Y:S01]  /*0340*/  FFMA R2, R13, R2, R13 ;  /* 0x000000020d027223 */ /* 0x000fe2000000000d */
[----:B--2---:R-:W0:Y:S03]  /*0350*/  FCHK P0, R3, R16 ;  /* 0x0000001003007302 */ /* 0x004e260000000000 */
[----:B------:R-:W-:-:S04]  /*0360*/  FFMA R13, R3, R2, RZ ;  /* 0x00000002030d7223 */ /* 0x000fc800000000ff */
[----:B------:R-:W-:-:S04]  /*0370*/  FFMA R10, R13, -R16, R3 ;  /* 0x800000100d0a7223 */ /* 0x000fc80000000003 */
[----:B------:R-:W-:Y:S01]  /*0380*/  FFMA R13, R2, R10, R13 ;  /* 0x0000000a020d7223 */ /* 0x000fe2000000000d */
[----:B0-----:R-:W-:Y:S06]  /*0390*/  @!P0 BRA `(.L_x_3) ;  /* 0x0000000000088947 */ /* 0x001fec0003800000 */
[----:B------:R-:W-:-:S07]  /*03a0*/  MOV R14, 0x3c0 ;  /* 0x000003c0000e7802 */ /* 0x000fce0000000f00 */
[----:B------:R-:W-:Y:S05]  /*03b0*/  CALL.REL.NOINC `($__internal_0_$__cuda_sm3x_div_rn_noftz_f32_slowpath) ;  /* 0x0000000400407944 */ /* 0x000fea0003c00000 */
.L_x_3:
[----:B------:R-:W-:Y:S05]  /*03c0*/  BSYNC.RECONVERGENT B1 ;  /* 0x0000000000017941 */ /* 0x000fea0003800200 */
.L_x_2:
[----:B------:R2:W-:Y:S01]  /*03d0*/  STG.E desc[UR4][R4.64], R13 ;  /* 0x0000000d04007986 */ /* 0x0005e2000c101904 */
[----:B------:R-:W-:Y:S01]  /*03e0*/  IMAD.IADD R11, R12, 0x1, R11 ;  /* 0x000000010c0b7824 */ /* 0x000fe200078e020b */
[----:B------:R-:W-:Y:S06]  /*03f0*/  @P2 BRA `(.L_x_4) ;  /* 0xfffffffc00b42947 */ /* 0x000fec000383ffff */
.L_x_1:
[----:B------:R-:W-:Y:S05]  /*0400*/  BSYNC.RECONVERGENT B0 ;  /* 0x0000000000007941 */ /* 0x000fea0003800200 */
.L_x_0:
[----:B------:R-:W0:Y:S01]  /*0410*/  LDC R16, c[0x0][0x38c] ;  /* 0x0000e300ff107b82 */ /* 0x000e220000000800 */
[----:B------:R-:W-:Y:S01]  /*0420*/  ISETP.GE.U32.AND P0, PT, R8, 0x3, PT ;  /* 0x000000030800780c */ /* 0x000fe20003f06070 */
[----:B------:R-:W1:Y:S06]  /*0430*/  LDCU UR6, c[0x0][0x388] ;  /* 0x00007100ff0677ac */ /* 0x000e6c0008000800 */
[----:B--2---:R-:W2:Y:S06]  /*0440*/  LDC.64 R4, c[0x0][0x380] ;  /* 0x0000e000ff047b82 */ /* 0x004eac0000000a00 */
[----:B-1----:R-:W-:Y:S05]  /*0450*/  @!P0 EXIT ;  /* 0x000000000000894d */ /* 0x002fea0003800000 */
.L_x_13:
[----:B--2---:R-:W-:-:S05]  /*0460*/  IMAD.WIDE R8, R11, 0x4, R4 ;  /* 0x000000040b087825 */ /* 0x004fca00078e0204 */
[----:B------:R-:W2:Y:S01]  /*0470*/  LDG.E R7, desc[UR4][R8.64] ;  /* 0x0000000408077981 */ /* 0x000ea2000c1e1900 */
[----:B0-----:R-:W0:Y:S01]  /*0480*/  MUFU.RCP R3, R16 ;  /* 0x0000001000037308 */ /* 0x001e220000001000 */
[----:B------:R-:W-:Y:S01]  /*0490*/  BSSY.RECONVERGENT B0, `(.L_x_5) ;  /* 0x000000c000007945 */ /* 0x000fe20003800200 */
[----:B0-----:R-:W-:-:S04]  /*04a0*/  FFMA R2, R3, -R16, 1 ;  /* 0x3f80000003027423 */ /* 0x001fc80000000810 */
[----:B------:R-:W-:Y:S02]  /*04b0*/  FFMA R2, R3, R2, R3 ;  /* 0x0000000203027223 */ /* 0x000fe40000000003 */
[----:B--2---:R-:W0:Y:S02]  /*04c0*/  FCHK P0, R7, R16 ;  /* 0x0000001007007302 */ /* 0x004e240000000000 */
[----:B------:R-:W-:-:S04]  /*04d0*/  FFMA R3, R2, R7, RZ ;  /* 0x0000000702037223 */ /* 0x000fc800000000ff */
[----:B------:R-:W-:-:S04]  /*04e0*/  FFMA R6, R3, -R16, R7 ;  /* 0x8000001003067223 */ /* 0x000fc80000000007 */
[----:B------:R-:W-:Y:S01]  /*04f0*/  FFMA R3, R2, R6, R3 ;  /* 0x0000000602037223 */ /* 0x000fe20000000003 */
[----:B0-----:R-:W-:Y:S06]  /*0500*/  @!P0 BRA `(.L_x_6) ;  /* 0x0000000000108947 */ /* 0x001fec0003800000 */
[----:B------:R-:W-:Y:S02]  /*0510*/  MOV R3, R7 ;  /* 0x0000000700037202 */ /* 0x000fe40000000f00 */
[----:B------:R-:W-:-:S07]  /*0520*/  MOV R14, 0x540 ;  /* 0x00000540000e7802 */ /* 0x000fce0000000f00 */
[----:B------:R-:W-:Y:S05]  /*0530*/  CALL.REL.NOINC `($__internal_0_$__cuda_sm3x_div_rn_noftz_f32_slowpath) ;  /* 0x0000000000e07944 */ /* 0x000fea0003c00000 */
[----:B------:R-:W-:-:S07]  /*0540*/  IMAD.MOV.U32 R3, RZ, RZ, R13 ;  /* 0x000000ffff037224 */ /* 0x000fce00078e000d */
.L_x_6:
[----:B------:R-:W-:Y:S05]  /*0550*/  BSYNC.RECONVERGENT B0 ;  /* 0x0000000000007941 */ /* 0x000fea0003800200 */
.L_x_5:
[----:B------:R-:W-:Y:S01]  /*0560*/  IMAD.WIDE R6, R12, 0x4, R8 ;  /* 0x000000040c067825 */ /* 0x000fe200078e0208 */
[----:B------:R0:W-:Y:S04]  /*0570*/  STG.E desc[UR4][R8.64], R3 ;  /* 0x0000000308007986 */ /* 0x0001e8000c101904 */
[----:B------:R-:W2:Y:S01]  /*0580*/  LDG.E R14, desc[UR4][R6.64] ;  /* 0x00000004060e7981 */ /* 0x000ea2000c1e1900 */
[----:B------:R-:W1:Y:S01]  /*0590*/  MUFU.RCP R13, R16 ;  /* 0x00000010000d7308 */ /* 0x000e620000001000 */
[----:B------:R-:W-:Y:S01]  /*05a0*/  BSSY.RECONVERGENT B0, `(.L_x_7) ;  /* 0x000000b000007945 */ /* 0x000fe20003800200 */
[----:B-1----:R-:W-:-:S04]  /*05b0*/  FFMA R2, R13, -R16, 1 ;  /* 0x3f8000000d027423 */ /* 0x002fc80000000810 */
[----:B------:R-:W-:Y:S02]  /*05c0*/  FFMA R2, R13, R2, R13 ;  /* 0x000000020d027223 */ /* 0x000fe4000000000d */
[----:B--2---:R-:W1:Y:S02]  /*05d0*/  FCHK P0, R14, R16 ;  /* 0x000000100e007302 */ /* 0x004e640000000000 */
[----:B------:R-:W-:-:S04]  /*05e0*/  FFMA R13, R2, R14, RZ ;  /* 0x0000000e020d7223 */ /* 0x000fc800000000ff */
[----:B------:R-:W-:-:S04]  /*05f0*/  FFMA R10, R13, -R16, R14 ;  /* 0x800000100d0a7223 */ /* 0x000fc8000000000e */
[----:B------:R-:W-:Y:S01]  /*0600*/  FFMA R13, R2, R10, R13 ;  /* 0x0000000a020d7223 */ /* 0x000fe2000000000d */
[----:B01----:R-:W-:Y:S06]  /*0610*/  @!P0 BRA `(.L_x_8) ;  /* 0x00000000000c8947 */ /* 0x003fec0003800000 */
[----:B------:R-:W-:Y:S01]  /*0620*/  IMAD.MOV.U32 R3, RZ, RZ, R14 ;  /* 0x000000ffff037224 */ /* 0x000fe200078e000e */
[----:B------:R-:W-:-:S07]  /*0630*/  MOV R14, 0x650 ;  /* 0x00000650000e7802 */ /* 0x000fce0000000f00 */
[----:B------:R-:W-:Y:S05]  /*0640*/  CALL.REL.NOINC `($__internal_0_$__cuda_sm3x_div_rn_noftz_f32_slowpath) ;  /* 0x00000000009c7944 */ /* 0x000fea0003c00000 */
.L_x_8:
[----:B------:R-:W-:Y:S05]  /*0650*/  BSYNC.RECONVERGENT B0 ;  /* 0x0000000000007941 */ /* 0x000fea0003800200 */
.L_x_7:
        /* <DEDUP_REMOVED lines=12> */
[----:B------:R-:W-:Y:S02]  /*0720*/  MOV R3, R14 ;  /* 0x0000000e00037202 */ /* 0x000fe40000000f00 */
[----:B------:R-:W-:-:S07]  /*0730*/  MOV R14, 0x750 ;  /* 0x00000750000e7802 */ /* 0x000fce0000000f00 */
[----:B------:R-:W-:Y:S05]  /*0740*/  CALL.REL.NOINC `($__internal_0_$__cuda_sm3x_div_rn_noftz_f32_slowpath) ;  /* 0x00000000005c7944 */ /* 0x000fea0003c00000 */
[----:B------:R-:W-:-:S07]  /*0750*/  IMAD.MOV.U32 R3, RZ, RZ, R13 ;  /* 0x000000ffff037224 */ /* 0x000fce00078e000d */
.L_x_10:
[----:B------:R-:W-:Y:S05]  /*0760*/  BSYNC.RECONVERGENT B0 ;  /* 0x0000000000007941 */ /* 0x000fea0003800200 */
.L_x_9:
        /* <DEDUP_REMOVED lines=15> */
.L_x_12:
[----:B------:R-:W-:Y:S05]  /*0860*/  BSYNC.RECONVERGENT B0 ;  /* 0x0000000000007941 */ /* 0x000fea0003800200 */
.L_x_11:
[----:B------:R1:W-:Y:S01]  /*0870*/  STG.E desc[UR4][R6.64], R13 ;  /* 0x0000000d06007986 */ /* 0x0003e2000c101904 */
[----:B------:R-:W-:-:S04]  /*0880*/  LEA R11, R12, R11, 0x2 ;  /* 0x0000000b0c0b7211 */ /* 0x000fc800078e10ff */
[----:B------:R-:W-:-:S13]  /*0890*/  ISETP.GE.AND P0, PT, R11, UR6, PT ;  /* 0x000000060b007c0c */ /* 0x000fda000bf06270 */
[----:B-1----:R-:W-:Y:S05]  /*08a0*/  @!P0 BRA `(.L_x_13) ;  /* 0xfffffff800ec8947 */ /* 0x002fea000383ffff */
[----:B------:R-:W-:Y:S05]  /*08b0*/  EXIT ;  /* 0x000000000000794d */ /* 0x000fea0003800000 */
        .weak           $__internal_0_$__cuda_sm3x_div_rn_noftz_f32_slowpath
        .type           $__internal_0_$__cuda_sm3x_div_rn_noftz_f32_slowpath,@function
        .size           $__internal_0_$__cuda_sm3x_div_rn_noftz_f32_slowpath,(.L_x_47 - $__internal_0_$__cuda_sm3x_div_rn_noftz_f32_slowpath)
$__internal_0_$__cuda_sm3x_div_rn_noftz_f32_slowpath:
[--C-:B------:R-:W-:Y:S01]  /*08c0*/  SHF.R.U32.HI R10, RZ, 0x17, R0.reuse ;  /* 0x00000017ff0a7819 */ /* 0x100fe20000011600 */
[----:B------:R-:W-:Y:S01]  /*08d0*/  BSSY.RECONVERGENT B2, `(.L_x_14) ;  /* 0x0000064000027945 */ /* 0x000fe20003800200 */
[----:B------:R-:W-:Y:S01]  /*08e0*/  SHF.R.U32.HI R15, RZ, 0x17, R3 ;  /* 0x00000017ff0f7819 */ /* 0x000fe20000011603 */
[----:B------:R-:W-:Y:S01]  /*08f0*/  IMAD.MOV.U32 R17, RZ, RZ, R0 ;  /* 0x000000ffff117224 */ /* 0x000fe200078e0000 */
[----:B------:R-:W-:Y:S02]  /*0900*/  LOP3.LUT R10, R10, 0xff, RZ, 0xc0, !PT ;  /* 0x000000ff0a0a7812 */ /* 0x000fe400078ec0ff */
[----:B------:R-:W-:Y:S02]  /*0910*/  LOP3.LUT R15, R15, 0xff, RZ, 0xc0, !PT ;  /* 0x000000ff0f0f7812 */ /* 0x000fe400078ec0ff */
[----:B------:R-:W-:Y:S01]  /*0920*/  MOV R2, R3 ;  /* 0x0000000300027202 */ /* 0x000fe20000000f00 */
[----:B------:R-:W-:Y:S02]  /*0930*/  VIADD R18, R10, 0xffffffff ;  /* 0xffffffff0a127836 */ /* 0x000fe40000000000 */
[----:B------:R-:W-:-:S03]  /*0940*/  VIADD R19, R15, 0xffffffff ;  /* 0xffffffff0f137836 */ /* 0x000fc60000000000 */
[----:B------:R-:W-:-:S04]  /*0950*/  ISETP.GT.U32.AND P0, PT, R18, 0xfd, PT ;  /* 0x000000fd1200780c */ /* 0x000fc80003f04070 */
[----:B------:R-:W-:-:S13]  /*0960*/  ISETP.GT.U32.OR P0, PT, R19, 0xfd, P0 ;  /* 0x000000fd1300780c */ /* 0x000fda0000704470 */
[----:B------:R-:W-:Y:S01]  /*0970*/  @!P0 IMAD.MOV.U32 R13, RZ, RZ, RZ ;  /* 0x000000ffff0d8224 */ /* 0x000fe200078e00ff */
[----:B------:R-:W-:Y:S06]  /*0980*/  @!P0 BRA `(.L_x_15) ;  /* 0x00000000005c8947 */ /* 0x000fec0003800000 */
[----:B------:R-:W-:Y:S02]  /*0990*/  FSETP.GTU.FTZ.AND P0, PT, |R3|, +INF , PT ;  /* 0x7f8000000300780b */ /* 0x000fe40003f1c200 */
[----:B------:R-:W-:-:S04]  /*09a0*/  FSETP.GTU.FTZ.AND P1, PT, |R0|, +INF , PT ;  /* 0x7f8000000000780b */ /* 0x000fc80003f3c200 */
[----:B------:R-:W-:-:S13]  /*09b0*/  PLOP3.LUT P0, PT, P0, P1, PT, 0xf8, 0x8f ;  /* 0x00000000008f781c */ /* 0x000fda0000703f70 */
[----:B------:R-:W-:Y:S05]  /*09c0*/  @P0 BRA `(.L_x_16) ;  /* 0x00000004004c0947 */ /* 0x000fea0003800000 */
[----:B------:R-:W-:-:S13]  /*09d0*/  LOP3.LUT P0, RZ, R17, 0x7fffffff, R2, 0xc8, !PT ;  /* 0x7fffffff11ff7812 */ /* 0x000fda000780c802 */
[----:B------:R-:W-:Y:S05]  /*09e0*/  @!P0 BRA `(.L_x_17) ;  /* 0x00000004003c8947 */ /* 0x000fea0003800000 */
[C---:B------:R-:W-:Y:S02]  /*09f0*/  FSETP.NEU.FTZ.AND P3, PT, |R3|.reuse, +INF , PT ;  /* 0x7f8000000300780b */ /* 0x040fe40003f7d200 */
[----:B------:R-:W-:Y:S02]  /*0a00*/  FSETP.NEU.FTZ.AND P1, PT, |R0|, +INF , PT ;  /* 0x7f8000000000780b */ /* 0x000fe40003f3d200 */
[----:B------:R-:W-:-:S11]  /*0a10*/  FSETP.NEU.FTZ.AND P0, PT, |R3|, +INF , PT ;  /* 0x7f8000000300780b */ /* 0x000fd60003f1d200 */
[----:B------:R-:W-:Y:S05]  /*0a20*/  @!P1 BRA !P3, `(.L_x_17) ;  /* 0x00000004002c9947 */ /* 0x000fea0005800000 */
[----:B------:R-:W-:-:S04]  /*0a30*/  LOP3.LUT P3, RZ, R2, 0x7fffffff, RZ, 0xc0, !PT ;  /* 0x7fffffff02ff7812 */ /* 0x000fc8000786c0ff */
[----:B------:R-:W-:-:S13]  /*0a40*/  PLOP3.LUT P1, PT, P1, P3, PT, 0x2f, 0xf2 ;  /* 0x0000000000f2781c */ /* 0x000fda0000f26577 */
[----:B------:R-:W-:Y:S05]  /*0a50*/  @P1 BRA `(.L_x_18) ;  /* 0x0000000400181947 */ /* 0x000fea0003800000 */
[----:B------:R-:W-:-:S04]  /*0a60*/  LOP3.LUT P1, RZ, R17, 0x7fffffff, RZ, 0xc0, !PT ;  /* 0x7fffffff11ff7812 */ /* 0x000fc8000782c0ff */
[----:B------:R-:W-:-:S13]  /*0a70*/  PLOP3.LUT P0, PT, P0, P1, PT, 0x2f, 0xf2 ;  /* 0x0000000000f2781c */ /* 0x000fda0000702577 */
[----:B------:R-:W-:Y:S05]  /*0a80*/  @P0 BRA `(.L_x_19) ;  /* 0x0000000400000947 */ /* 0x000fea0003800000 */
[----:B------:R-:W-:Y:S02]  /*0a90*/  ISETP.GE.AND P0, PT, R19, RZ, PT ;  /* 0x000000ff1300720c */ /* 0x000fe40003f06270 */
[----:B------:R-:W-:-:S11]  /*0aa0*/  ISETP.GE.AND P1, PT, R18, RZ, PT ;  /* 0x000000ff1200720c */ /* 0x000fd60003f26270 */
[----:B------:R-:W-:Y:S01]  /*0ab0*/  @P0 MOV R13, RZ ;  /* 0x000000ff000d0202 */ /* 0x000fe20000000f00 */
[----:B------:R-:W-:Y:S02]  /*0ac0*/  @!P0 IMAD.MOV.U32 R13, RZ, RZ, -0x40 ;  /* 0xffffffc0ff0d8424 */ /* 0x000fe400078e00ff */
[----:B------:R-:W-:Y:S01]  /*0ad0*/  @!P0 FFMA R2, R3, 1.84467440737095516160e+19, RZ ;  /* 0x5f80000003028823 */ /* 0x000fe200000000ff */
[----:B------:R-:W-:Y:S01]  /*0ae0*/  @!P1 FFMA R17, R0, 1.84467440737095516160e+19, RZ ;  /* 0x5f80000000119823 */ /* 0x000fe200000000ff */
[----:B------:R-:W-:-:S07]  /*0af0*/  @!P1 VIADD R13, R13, 0x40 ;  /* 0x000000400d0d9836 */ /* 0x000fce0000000000 */
.L_x_15:
[----:B------:R-:W-:Y:S01]  /*0b00*/  LEA R18, R10, 0xc0800000, 0x17 ;  /* 0xc08000000a127811 */ /* 0x000fe200078eb8ff */
[----:B------:R-:W-:Y:S01]  /*0b10*/  VIADD R15, R15, 0xffffff81 ;  /* 0xffffff810f0f7836 */ /* 0x000fe20000000000 */
[----:B------:R-:W-:Y:S02]  /*0b20*/  BSSY.RECONVERGENT B3, `(.L_x_20) ;  /* 0x0000035000037945 */ /* 0x000fe40003800200 */
[----:B------:R-:W-:Y:S01]  /*0b30*/  IADD3 R20, PT, PT, -R18, R17, RZ ;  /* 0x0000001112147210 */ /* 0x000fe20007ffe1ff */
[----:B------:R-:W-:-:S03]  /*0b40*/  IMAD R2, R15, -0x800000, R2 ;  /* 0xff8000000f027824 */ /* 0x000fc600078e0202 */
[----:B------:R0:W1:Y:S01]  /*0b50*/  MUFU.RCP R18, R20 ;  /* 0x0000001400127308 */ /* 0x0000620000001000 */
[----:B------:R-:W-:Y:S01]  /*0b60*/  FADD.FTZ R3, -R20, -RZ ;  /* 0x800000ff14037221 */ /* 0x000fe20000010100 */
[----:B0-----:R-:W-:-:S05]  /*0b70*/  IADD3 R20, PT, PT, R15, 0x7f, -R10 ;  /* 0x0000007f0f147810 */ /* 0x001fca0007ffe80a */
[----:B------:R-:W-:Y:S02]  /*0b80*/  IMAD.IADD R13, R20, 0x1, R13 ;  /* 0x00000001140d7824 */ /* 0x000fe400078e020d */
[----:B-1----:R-:W-:-:S04]  /*0b90*/  FFMA R17, R18, R3, 1 ;  /* 0x3f80000012117423 */ /* 0x002fc80000000003 */
[----:B------:R-:W-:-:S04]  /*0ba0*/  FFMA R17, R18, R17, R18 ;  /* 0x0000001112117223 */ /* 0x000fc80000000012 */
[----:B------:R-:W-:-:S04]  /*0bb0*/  FFMA R18, R2, R17, RZ ;  /* 0x0000001102127223 */ /* 0x000fc800000000ff */
[----:B------:R-:W-:-:S04]  /*0bc0*/  FFMA R19, R3, R18, R2 ;  /* 0x0000001203137223 */ /* 0x000fc80000000002 */
[----:B------:R-:W-:-:S04]  /*0bd0*/  FFMA R18, R17, R19, R18 ;  /* 0x0000001311127223 */ /* 0x000fc80000000012 */
[----:B------:R-:W-:-:S04]  /*0be0*/  FFMA R3, R3, R18, R2 ;  /* 0x0000001203037223 */ /* 0x000fc80000000002 */
[----:B------:R-:W-:-:S05]  /*0bf0*/  FFMA R2, R17, R3, R18 ;  /* 0x0000000311027223 */ /* 0x000fca0000000012 */
[----:B------:R-:W-:-:S04]  /*0c00*/  SHF.R.U32.HI R10, RZ, 0x17, R2 ;  /* 0x00000017ff0a7819 */ /* 0x000fc80000011602 */
[----:B------:R-:W-:-:S04]  /*0c10*/  LOP3.LUT R10, R10, 0xff, RZ, 0xc0, !PT ;  /* 0x000000ff0a0a7812 */ /* 0x000fc800078ec0ff */
[----:B------:R-:W-:-:S05]  /*0c20*/  IADD3 R10, PT, PT, R10, R13, RZ ;  /* 0x0000000d0a0a7210 */ /* 0x000fca0007ffe0ff */
[----:B------:R-:W-:-:S05]  /*0c30*/  VIADD R15, R10, 0xffffffff ;  /* 0xffffffff0a0f7836 */ /* 0x000fca0000000000 */
[----:B------:R-:W-:-:S13]  /*0c40*/  ISETP.GE.U32.AND P0, PT, R15, 0xfe, PT ;  /* 0x000000fe0f00780c */ /* 0x000fda0003f06070 */
[----:B------:R-:W-:Y:S05]  /*0c50*/  @!P0 BRA `(.L_x_21) ;  /* 0x0000000000808947 */ /* 0x000fea0003800000 */
[----:B------:R-:W-:-:S13]  /*0c60*/  ISETP.GT.AND P0, PT, R10, 0xfe, PT ;  /* 0x000000fe0a00780c */ /* 0x000fda0003f04270 */
[----:B------:R-:W-:Y:S05]  /*0c70*/  @P0 BRA `(.L_x_22) ;  /* 0x00000000006c0947 */ /* 0x000fea0003800000 */
[----:B------:R-:W-:-:S13]  /*0c80*/  ISETP.GE.AND P0, PT, R10, 0x1, PT ;  /* 0x000000010a00780c */ /* 0x000fda0003f06270 */
[----:B------:R-:W-:Y:S05]  /*0c90*/  @P0 BRA `(.L_x_23) ;  /* 0x0000000000740947 */ /* 0x000fea0003800000 */
[----:B------:R-:W-:Y:S02]  /*0ca0*/  ISETP.GE.AND P0, PT, R10, -0x18, PT ;  /* 0xffffffe80a00780c */ /* 0x000fe40003f06270 */
[----:B------:R-:W-:-:S11]  /*0cb0*/  LOP3.LUT R2, R2, 0x80000000, RZ, 0xc0, !PT ;  /* 0x8000000002027812 */ /* 0x000fd600078ec0ff */
[----:B------:R-:W-:Y:S05]  /*0cc0*/  @!P0 BRA `(.L_x_23) ;  /* 0x0000000000688947 */ /* 0x000fea0003800000 */
[CCC-:B------:R-:W-:Y:S01]  /*0cd0*/  FFMA.RZ R13, R17.reuse, R3.reuse, R18.reuse ;  /* 0x00000003110d7223 */ /* 0x1c0fe2000000c012 */
[C---:B------:R-:W-:Y:S02]  /*0ce0*/  VIADD R20, R10.reuse, 0x20 ;  /* 0x000000200a147836 */ /* 0x040fe40000000000 */
[CCC-:B------:R-:W-:Y:S01]  /*0cf0*/  FFMA.RP R15, R17.reuse, R3.reuse, R18.reuse ;  /* 0x00000003110f7223 */ /* 0x1c0fe20000008012 */
[----:B------:R-:W-:Y:S01]  /*0d00*/  FFMA.RM R18, R17, R3, R18 ;  /* 0x0000000311127223 */ /* 0x000fe20000004012 */
[C---:B------:R-:W-:Y:S02]  /*0d10*/  ISETP.NE.AND P3, PT, R10.reuse, RZ, PT ;  /* 0x000000ff0a00720c */ /* 0x040fe40003f65270 */
[----:B------:R-:W-:Y:S02]  /*0d20*/  LOP3.LUT R13, R13, 0x7fffff, RZ, 0xc0, !PT ;  /* 0x007fffff0d0d7812 */ /* 0x000fe400078ec0ff */
[----:B------:R-:W-:Y:S02]  /*0d30*/  ISETP.NE.AND P1, PT, R10, RZ, PT ;  /* 0x000000ff0a00720c */ /* 0x000fe40003f25270 */
[----:B------:R-:W-:-:S02]  /*0d40*/  LOP3.LUT R13, R13, 0x800000, RZ, 0xfc, !PT ;  /* 0x008000000d0d7812 */ /* 0x000fc400078efcff */
[----:B------:R-:W-:Y:S02]  /*0d50*/  IADD3 R10, PT, PT, -R10, RZ, RZ ;  /* 0x000000ff0a0a7210 */ /* 0x000fe40007ffe1ff */
[----:B------:R-:W-:Y:S02]  /*0d60*/  SHF.L.U32 R20, R13, R20, RZ ;  /* 0x000000140d147219 */ /* 0x000fe400000006ff */
[----:B------:R-:W-:Y:S02]  /*0d70*/  FSETP.NEU.FTZ.AND P0, PT, R15, R18, PT ;  /* 0x000000120f00720b */ /* 0x000fe40003f1d000 */
[----:B------:R-:W-:Y:S02]  /*0d80*/  SEL R10, R10, RZ, P3 ;  /* 0x000000ff0a0a7207 */ /* 0x000fe40001800000 */
[----:B------:R-:W-:Y:S02]  /*0d90*/  ISETP.NE.AND P1, PT, R20, RZ, P1 ;  /* 0x000000ff1400720c */ /* 0x000fe40000f25270 */
[----:B------:R-:W-:-:S02]  /*0da0*/  SHF.R.U32.HI R10, RZ, R10, R13 ;  /* 0x0000000aff0a7219 */ /* 0x000fc4000001160d */
[----:B------:R-:W-:Y:S02]  /*0db0*/  PLOP3.LUT P0, PT, P0, P1, PT, 0xf8, 0x8f ;  /* 0x00000000008f781c */ /* 0x000fe40000703f70 */
[----:B------:R-:W-:Y:S02]  /*0dc0*/  SHF.R.U32.HI R18, RZ, 0x1, R10 ;  /* 0x00000001ff127819 */ /* 0x000fe4000001160a */
[----:B------:R-:W-:-:S04]  /*0dd0*/  SEL R3, RZ, 0x1, !P0 ;  /* 0x00000001ff037807 */ /* 0x000fc80004000000 */
[----:B------:R-:W-:-:S04]  /*0de0*/  LOP3.LUT R3, R3, 0x1, R18, 0xf8, !PT ;  /* 0x0000000103037812 */ /* 0x000fc800078ef812 */
[----:B------:R-:W-:-:S05]  /*0df0*/  LOP3.LUT R3, R3, R10, RZ, 0xc0, !PT ;  /* 0x0000000a03037212 */ /* 0x000fca00078ec0ff */
[----:B------:R-:W-:-:S05]  /*0e00*/  IMAD.IADD R3, R18, 0x1, R3 ;  /* 0x0000000112037824 */ /* 0x000fca00078e0203 */
[----:B------:R-:W-:Y:S01]  /*0e10*/  LOP3.LUT R2, R3, R2, RZ, 0xfc, !PT ;  /* 0x0000000203027212 */ /* 0x000fe200078efcff */
[----:B------:R-:W-:Y:S06]  /*0e20*/  BRA `(.L_x_23) ;  /* 0x0000000000107947 */ /* 0x000fec0003800000 */
.L_x_22:
[----:B------:R-:W-:-:S04]  /*0e30*/  LOP3.LUT R2, R2, 0x80000000, RZ, 0xc0, !PT ;  /* 0x8000000002027812 */ /* 0x000fc800078ec0ff */
[----:B------:R-:W-:Y:S01]  /*0e40*/  LOP3.LUT R2, R2, 0x7f800000, RZ, 0xfc, !PT ;  /* 0x7f80000002027812 */ /* 0x000fe200078efcff */
[----:B------:R-:W-:Y:S06]  /*0e50*/  BRA `(.L_x_23) ;  /* 0x0000000000047947 */ /* 0x000fec0003800000 */
.L_x_21:
[----:B------:R-:W-:-:S07]  /*0e60*/  IMAD R2, R13, 0x800000, R2 ;  /* 0x008000000d027824 */ /* 0x000fce00078e0202 */
.L_x_23:
[----:B------:R-:W-:Y:S05]  /*0e70*/  BSYNC.RECONVERGENT B3 ;  /* 0x0000000000037941 */ /* 0x000fea0003800200 */
.L_x_20:
[----:B------:R-:W-:Y:S05]  /*0e80*/  BRA `(.L_x_24) ;  /* 0x0000000000207947 */ /* 0x000fea0003800000 */
.L_x_19:
[----:B------:R-:W-:-:S04]  /*0e90*/  LOP3.LUT R2, R17, 0x80000000, R2, 0x48, !PT ;  /* 0x8000000011027812 */ /* 0x000fc800078e4802 */
[----:B------:R-:W-:Y:S01]  /*0ea0*/  LOP3.LUT R2, R2, 0x7f800000, RZ, 0xfc, !PT ;  /* 0x7f80000002027812 */ /* 0x000fe200078efcff */
[----:B------:R-:W-:Y:S06]  /*0eb0*/  BRA `(.L_x_24) ;  /* 0x0000000000147947 */ /* 0x000fec0003800000 */
.L_x_18:
[----:B------:R-:W-:Y:S01]  /*0ec0*/  LOP3.LUT R2, R17, 0x80000000, R2, 0x48, !PT ;  /* 0x8000000011027812 */ /* 0x000fe200078e4802 */
[----:B------:R-:W-:Y:S06]  /*0ed0*/  BRA `(.L_x_24) ;  /* 0x00000000000c7947 */ /* 0x000fec0003800000 */
.L_x_17:
[----:B------:R-:W0:Y:S01]  /*0ee0*/  MUFU.RSQ R2, -QNAN ;  /* 0xffc0000000027908 */ /* 0x000e220000001400 */
[----:B------:R-:W-:Y:S05]  /*0ef0*/  BRA `(.L_x_24) ;  /* 0x0000000000047947 */ /* 0x000fea0003800000 */
.L_x_16:
[----:B------:R-:W-:-:S07]  /*0f00*/  FADD.FTZ R2, R3, R0 ;  /* 0x0000000003027221 */ /* 0x000fce0000010000 */
.L_x_24:
[----:B------:R-:W-:Y:S05]  /*0f10*/  BSYNC.RECONVERGENT B2 ;  /* 0x0000000000027941 */ /* 0x000fea0003800200 */
.L_x_14:
[----:B------:R-:W-:Y:S01]  /*0f20*/  IMAD.MOV.U32 R15, RZ, RZ, 0x0 ;  /* 0x00000000ff0f7424 */ /* 0x000fe200078e00ff */
[----:B0-----:R-:W-:-:S03]  /*0f30*/  MOV R13, R2 ;  /* 0x00000002000d7202 */ /* 0x001fc60000000f00 */
[----:B------:R-:W-:Y:S05]  /*0f40*/  RET.REL.NODEC R14 `(_Z19normalizeBuffer_gpuPfif) ;  /* 0xfffffff00e2c7950 */ /* 0x000fea0003c3ffff */
.L_x_25:
[----:B------:R-:W-:-:S00]  /*0f50*/  BRA `(.L_x_25) ;  /* 0xfffffffc00fc7947 */ /* 0x000fc0000383ffff */
[----:B------:R-:W-:-:S00]  /*0f60*/  NOP ;  /* 0x0000000000007918 */ /* 0x000fc00000000000 */
        /* <DEDUP_REMOVED lines=9> */
.L_x_47:


//--------------------- .text._Z14mbrot_func_gpuffffiiiPf --------------------------
	.section	.text._Z14mbrot_func_gpuffffiiiPf,"ax",@progbits
	.align	128
        .global         _Z14mbrot_func_gpuffffiiiPf
        .type           _Z14mbrot_func_gpuffffiiiPf,@function
        .size           _Z14mbrot_func_gpuffffiiiPf,(.L_x_49 - _Z14mbrot_func_gpuffffiiiPf)
        .other          _Z14mbrot_func_gpuffffiiiPf,@"STO_CUDA_ENTRY STV_DEFAULT"
_Z14mbrot_func_gpuffffiiiPf:
.text._Z14mbrot_func_gpuffffiiiPf:
[----:B------:R-:W-:Y:S01]  /*0000*/  LDC R1, c[0x0][0x37c] ;  /* 0x0000df00ff017b82 */ /* 0x000fe20000000800 */
[----:B------:R-:W0:Y:S07]  /*0010*/  LDCU UR4, c[0x0][0x394] ;  /* 0x00007280ff0477ac */ /* 0x000e2e0008000800 */
[----:B------:R-:W1:Y:S01]  /*0020*/  LDC R0, c[0x0][0x384] ;  /* 0x0000e100ff007b82 */ /* 0x000e620000000800 */
[----:B0-----:R-:W-:Y:S01]  /*0030*/  I2FP.F32.S32 R3, UR4 ;  /* 0x0000000400037c45 */ /* 0x001fe20008201400 */
[----:B------:R-:W1:Y:S03]  /*0040*/  LDCU UR4, c[0x0][0x38c] ;  /* 0x00007180ff0477ac */ /* 0x000e660008000800 */
[----:B------:R-:W0:Y:S01]  /*0050*/  MUFU.RCP R2, R3 ;  /* 0x0000000300027308 */ /* 0x000e220000001000 */
[----:B-1----:R-:W-:Y:S01]  /*0060*/  FADD R0, -R0, UR4 ;  /* 0x0000000400007e21 */ /* 0x002fe20008000100 */
[----:B0-----:R-:W-:-:S06]  /*0070*/  FFMA R5, -R3, R2, 1 ;  /* 0x3f80000003057423 */ /* 0x001fcc0000000102 */
[----:B------:R-:W0:Y:S01]  /*0080*/  FCHK P0, R0, R3 ;  /* 0x0000000300007302 */ /* 0x000e220000000000 */
[----:B------:R-:W-:-:S04]  /*0090*/  FFMA R5, R2, R5, R2 ;  /* 0x0000000502057223 */ /* 0x000fc80000000002 */
[----:B------:R-:W-:-:S04]  /*00a0*/  FFMA R6, R0, R5, RZ ;  /* 0x0000000500067223 */ /* 0x000fc800000000ff */
[----:B------:R-:W-:-:S04]  /*00b0*/  FFMA R2, -R3, R6, R0 ;  /* 0x0000000603027223 */ /* 0x000fc80000000100 */
[----:B------:R-:W-:Y:S01]  /*00c0*/  FFMA R6, R5, R2, R6 ;  /* 0x0000000205067223 */ /* 0x000fe20000000006 */
[----:B0-----:R-:W-:Y:S06]  /*00d0*/  @!P0 BRA `(.L_x_26) ;  /* 0x00000000000c8947 */ /* 0x001fec0003800000 */
[----:B------:R-:W-:-:S07]  /*00e0*/  MOV R2, 0x100 ;  /* 0x0000010000027802 */ /* 0x000fce0000000f00 */
[----:B------:R-:W-:Y:S05]  /*00f0*/  CALL.REL.NOINC `($__internal_2_$__cuda_sm3x_div_rn_noftz_f32_slowpath) ;  /* 0x0000000800547944 */ /* 0x000fea0003c00000 */
[----:B------:R-:W-:-:S07]  /*0100*/  IMAD.MOV.U32 R6, RZ, RZ, R0 ;  /* 0x000000ffff067224 */ /* 0x000fce00078e0000 */
.L_x_26:
[----:B------:R-:W0:Y:S01]  /*0110*/  S2R R5, SR_TID.X ;  /* 0x0000000000057919 */ /* 0x000e220000002100 */
[----:B------:R-:W0:Y:S01]  /*0120*/  S2UR UR5, SR_CTAID.X ;  /* 0x00000000000579c3 */ /* 0x000e220000002500 */
[----:B------:R-:W1:Y:S07]  /*0130*/  LDCU.64 UR8, c[0x0][0x390] ;  /* 0x00007200ff0877ac */ /* 0x000e6e0008000a00 */
[----:B------:R-:W0:Y:S01]  /*0140*/  LDC R4, c[0x0][0x360] ;  /* 0x0000d800ff047b82 */ /* 0x000e220000000800 */
[----:B------:R-:W2:Y:S01]  /*0150*/  LDCU UR6, c[0x0][0x370] ;  /* 0x00006e00ff0677ac */ /* 0x000ea20008000800 */
[----:B-1----:R-:W-:Y:S01]  /*0160*/  UIMAD UR4, UR9, UR8, URZ ;  /* 0x00000008090472a4 */ /* 0x002fe2000f8e02ff */
[----:B0-----:R-:W-:-:S02]  /*0170*/  IMAD R5, R4, UR5, R5 ;  /* 0x0000000504057c24 */ /* 0x001fc4000f8e0205 */
[----:B--2---:R-:W-:-:S03]  /*0180*/  IMAD R4, R4, UR6, RZ ;  /* 0x0000000604047c24 */ /* 0x004fc6000f8e02ff */
[----:B------:R-:W-:-:S13]  /*0190*/  ISETP.GE.AND P0, PT, R5, UR4, PT ;  /* 0x0000000405007c0c */ /* 0x000fda000bf06270 */
[----:B------:R-:W-:Y:S05]  /*01a0*/  @P0 EXIT ;  /* 0x000000000000094d */ /* 0x000fea0003800000 */
[----:B------:R-:W0:Y:S01]  /*01b0*/  LDCU UR5, c[0x0][0x398] ;  /* 0x00007300ff0577ac */ /* 0x000e220008000800 */
[----:B------:R-:W1:Y:S01]  /*01c0*/  LDC R8, c[0x0][0x380] ;  /* 0x0000e000ff087b82 */ /* 0x000e620000000800 */
[----:B------:R-:W1:Y:S01]  /*01d0*/  LDCU UR9, c[0x0][0x388] ;  /* 0x00007100ff0977ac */ /* 0x000e620008000800 */
[----:B------:R-:W2:Y:S01]  /*01e0*/  LDCU.64 UR6, c[0x0][0x358] ;  /* 0x00006b00ff0677ac */ /* 0x000ea20008000a00 */
[----:B0-----:R-:W-:Y:S01]  /*01f0*/  UISETP.GT.AND UP0, UPT, UR5, 0x1, UPT ;  /* 0x000000010500788c */ /* 0x001fe2000bf04270 */
[----:B-1----:R-:W-:-:S08]  /*0200*/  FADD R8, -R8, UR9 ;  /* 0x0000000908087e21 */ /* 0x002fd00008000100 */
[----:B--2---:R-:W-:Y:S05]  /*0210*/  BRA.U UP0, `(.L_x_27) ;  /* 0x00000001001c7547 */ /* 0x004fea000b800000 */
[----:B------:R-:W0:Y:S02]  /*0220*/  LDC.64 R6, c[0x0][0x3a0] ;  /* 0x0000e800ff067b82 */ /* 0x000e240000000a00 */
.L_x_28:
[----:B0-----:R-:W-:-:S04]  /*0230*/  IMAD.WIDE R2, R5, 0x4, R6 ;  /* 0x0000000405027825 */ /* 0x001fc800078e0206 */
[----:B------:R-:W-:Y:S01]  /*0240*/  IMAD.IADD R5, R4, 0x1, R5 ;  /* 0x0000000104057824 */ /* 0x000fe200078e0205 */
[----:B------:R1:W-:Y:S04]  /*0250*/  STG.E desc[UR6][R2.64], RZ ;  /* 0x000000ff02007986 */ /* 0x0003e8000c101906 */
[----:B------:R-:W-:-:S13]  /*0260*/  ISETP.GE.AND P0, PT, R5, UR4, PT ;  /* 0x0000000405007c0c */ /* 0x000fda000bf06270 */
[----:B-1----:R-:W-:Y:S05]  /*0270*/  @!P0 BRA `(.L_x_28) ;  /* 0xfffffffc00ec8947 */ /* 0x002fea000383ffff */
[----:B------:R-:W-:Y:S05]  /*0280*/  EXIT ;  /* 0x000000000000794d */ /* 0x000fea0003800000 */
.L_x_27:
[----:B------:R-:W-:Y:S01]  /*0290*/  I2FP.F32.S32 R3, UR8 ;  /* 0x0000000800037c45 */ /* 0x000fe20008201400 */
[----:B------:R-:W0:Y:S03]  /*02a0*/  LDCU UR5, c[0x0][0x398] ;  /* 0x00007300ff0577ac */ /* 0x000e260008000800 */
[----:B------:R-:W1:Y:S08]  /*02b0*/  MUFU.RCP R0, R3 ;  /* 0x0000000300007308 */ /* 0x000e700000001000 */
[----:B------:R-:W2:Y:S01]  /*02c0*/  FCHK P0, R8, R3 ;  /* 0x0000000308007302 */ /* 0x000ea20000000000 */
[----:B-1----:R-:W-:-:S04]  /*02d0*/  FFMA R7, -R3, R0, 1 ;  /* 0x3f80000003077423 */ /* 0x002fc80000000100 */
[----:B------:R-:W-:-:S04]  /*02e0*/  FFMA R0, R0, R7, R0 ;  /* 0x0000000700007223 */ /* 0x000fc80000000000 */
[----:B------:R-:W-:-:S04]  /*02f0*/  FFMA R7, R0, R8, RZ ;  /* 0x0000000800077223 */ /* 0x000fc800000000ff */
[----:B------:R-:W-:-:S04]  /*0300*/  FFMA R2, -R3, R7, R8 ;  /* 0x0000000703027223 */ /* 0x000fc80000000108 */
[----:B------:R-:W-:Y:S01]  /*0310*/  FFMA R7, R0, R2, R7 ;  /* 0x0000000200077223 */ /* 0x000fe20000000007 */
[----:B0-2---:R-:W-:Y:S06]  /*0320*/  @!P0 BRA `(.L_x_29) ;  /* 0x0000000000108947 */ /* 0x005fec0003800000 */
[----:B------:R-:W-:Y:S01]  /*0330*/  IMAD.MOV.U32 R0, RZ, RZ, R8 ;  /* 0x000000ffff007224 */ /* 0x000fe200078e0008 */
[----:B------:R-:W-:-:S07]  /*0340*/  MOV R2, 0x360 ;  /* 0x0000036000027802 */ /* 0x000fce0000000f00 */
[----:B------:R-:W-:Y:S05]  /*0350*/  CALL.REL.NOINC `($__internal_2_$__cuda_sm3x_div_rn_noftz_f32_slowpath) ;  /* 0x0000000400bc7944 */ /* 0x000fea0003c00000 */
[----:B------:R-:W-:-:S07]  /*0360*/  MOV R7, R0 ;  /* 0x0000000000077202 */ /* 0x000fce0000000f00 */
.L_x_29:
[----:B0-----:R-:W0:Y:S01]  /*0370*/  LDC R10, c[0x0][0x390] ;  /* 0x0000e400ff0a7b82 */ /* 0x001e220000000800 */
[----:B------:R-:W1:Y:S01]  /*0380*/  LDCU.64 UR8, c[0x0][0x380] ;  /* 0x00007000ff0877ac */ /* 0x000e620008000a00 */
[----:B------:R-:W-:Y:S01]  /*0390*/  BSSY.RECONVERGENT B0, `(.L_x_30) ;  /* 0x000004a000007945 */ /* 0x000fe20003800200 */
[----:B------:R-:W-:Y:S01]  /*03a0*/  IMAD.MOV.U32 R13, RZ, RZ, 0x1 ;  /* 0x00000001ff0d7424 */ /* 0x000fe200078e00ff */
[----:B------:R-:W-:Y:S02]  /*03b0*/  MOV R15, RZ ;  /* 0x000000ff000f7202 */ /* 0x000fe40000000f00 */
[----:B0-----:R-:W-:-:S04]  /*03c0*/  IABS R11, R10 ;  /* 0x0000000a000b7213 */ /* 0x001fc80000000000 */
[----:B------:R-:W0:Y:S08]  /*03d0*/  I2F.RP R0, R11 ;  /* 0x0000000b00007306 */ /* 0x000e300000209400 */
[----:B0-----:R-:W0:Y:S02]  /*03e0*/  MUFU.RCP R0, R0 ;  /* 0x0000000000007308 */ /* 0x001e240000001000 */
[----:B0-----:R-:W-:-:S06]  /*03f0*/  VIADD R2, R0, 0xffffffe ;  /* 0x0ffffffe00027836 */ /* 0x001fcc0000000000 */
[----:B------:R0:W2:Y:S02]  /*0400*/  F2I.FTZ.U32.TRUNC.NTZ R3, R2 ;  /* 0x0000000200037305 */ /* 0x0000a4000021f000 */
[----:B0-----:R-:W-:Y:S02]  /*0410*/  HFMA2 R2, -RZ, RZ, 0, 0 ;  /* 0x00000000ff027431 */ /* 0x001fe400000001ff */
[----:B--2---:R-:W-:-:S04]  /*0420*/  IMAD.MOV R8, RZ, RZ, -R3 ;  /* 0x000000ffff087224 */ /* 0x004fc800078e0a03 */
[----:B------:R-:W-:Y:S01]  /*0430*/  IMAD R9, R8, R11, RZ ;  /* 0x0000000b08097224 */ /* 0x000fe200078e02ff */
[----:B------:R-:W-:-:S03]  /*0440*/  IABS R8, R5 ;  /* 0x0000000500087213 */ /* 0x000fc60000000000 */
[----:B------:R-:W-:-:S06]  /*0450*/  IMAD.HI.U32 R3, R3, R9, R2 ;  /* 0x0000000903037227 */ /* 0x000fcc00078e0002 */
[----:B------:R-:W-:-:S04]  /*0460*/  IMAD.HI.U32 R9, R3, R8, RZ ;  /* 0x0000000803097227 */ /* 0x000fc800078e00ff */
[----:B------:R-:W-:-:S04]  /*0470*/  IMAD.MOV R0, RZ, RZ, -R9 ;  /* 0x000000ffff007224 */ /* 0x000fc800078e0a09 */
[----:B------:R-:W-:-:S05]  /*0480*/  IMAD R0, R11, R0, R8 ;  /* 0x000000000b007224 */ /* 0x000fca00078e0208 */
[----:B------:R-:W-:-:S13]  /*0490*/  ISETP.GT.U32.AND P2, PT, R11, R0, PT ;  /* 0x000000000b00720c */ /* 0x000fda0003f44070 */
[----:B------:R-:W-:Y:S01]  /*04a0*/  @!P2 IMAD.IADD R0, R0, 0x1, -R11 ;  /* 0x000000010000a824 */ /* 0x000fe200078e0a0b */
[----:B------:R-:W-:Y:S02]  /*04b0*/  @!P2 IADD3 R9, PT, PT, R9, 0x1, RZ ;  /* 0x000000010909a810 */ /* 0x000fe40007ffe0ff */
[----:B------:R-:W-:Y:S02]  /*04c0*/  ISETP.NE.AND P2, PT, R10, RZ, PT ;  /* 0x000000ff0a00720c */ /* 0x000fe40003f45270 */
[----:B------:R-:W-:Y:S02]  /*04d0*/  ISETP.GE.U32.AND P0, PT, R0, R11, PT ;  /* 0x0000000b0000720c */ /* 0x000fe40003f06070 */
[----:B------:R-:W-:-:S04]  /*04e0*/  LOP3.LUT R0, R5, R10, RZ, 0x3c, !PT ;  /* 0x0000000a05007212 */ /* 0x000fc800078e3cff */
[----:B------:R-:W-:-:S07]  /*04f0*/  ISETP.GE.AND P1, PT, R0, RZ, PT ;  /* 0x000000ff0000720c */ /* 0x000fce0003f26270 */
[----:B------:R-:W-:-:S06]  /*0500*/  @P0 VIADD R9, R9, 0x1 ;  /* 0x0000000109090836 */ /* 0x000fcc0000000000 */
[----:B------:R-:W-:Y:S01]  /*0510*/  @!P1 IMAD.MOV R9, RZ, RZ, -R9 ;  /* 0x000000ffff099224 */ /* 0x000fe200078e0a09 */
[----:B------:R-:W-:-:S04]  /*0520*/  @!P2 LOP3.LUT R9, RZ, R10, RZ, 0x33, !PT ;  /* 0x0000000aff09a212 */ /* 0x000fc800078e33ff */
[----:B------:R-:W-:Y:S02]  /*0530*/  IADD3 R8, PT, PT, -R9, RZ, RZ ;  /* 0x000000ff09087210 */ /* 0x000fe40007ffe1ff */
[----:B------:R-:W-:-:S03]  /*0540*/  I2FP.F32.S32 R11, R9 ;  /* 0x00000009000b7245 */ /* 0x000fc60000201400 */
[----:B------:R-:W-:Y:S02]  /*0550*/  IMAD R8, R10, R8, R5 ;  /* 0x000000080a087224 */ /* 0x000fe400078e0205 */
[----:B------:R-:W-:Y:S02]  /*0560*/  IMAD.MOV.U32 R10, RZ, RZ, RZ ;  /* 0x000000ffff0a7224 */ /* 0x000fe400078e00ff */
[----:B-1----:R-:W-:Y:S01]  /*0570*/  FFMA R11, R11, R6, UR9 ;  /* 0x000000090b0b7e23 */ /* 0x002fe20008000006 */
[----:B------:R-:W-:-:S05]  /*0580*/  I2FP.F32.S32 R12, R8 ;  /* 0x00000008000c7245 */ /* 0x000fca0000201400 */
[----:B------:R-:W-:-:S07]  /*0590*/  FFMA R12, R7, R12, UR8 ;  /* 0x00000008070c7e23 */ /* 0x000fce000800000c */
.L_x_36:
[-C--:B------:R-:W-:Y:S01]  /*05a0*/  FMUL R0, R10, R10.reuse ;  /* 0x0000000a0a007220 */ /* 0x080fe20000400000 */
[CC--:B------:R-:W-:Y:S01]  /*05b0*/  FMUL R17, R15.reuse, R10.reuse ;  /* 0x0000000a0f117220 */ /* 0x0c0fe20000400000 */
[----:B------:R-:W-:Y:S02]  /*05c0*/  BSSY.RECONVERGENT B1, `(.L_x_31) ;  /* 0x000001a000017945 */ /* 0x000fe40003800200 */
[C---:B------:R-:W-:Y:S01]  /*05d0*/  FFMA R3, R15.reuse, R15, -R0 ;  /* 0x0000000f0f037223 */ /* 0x040fe20000000800 */
[----:B------:R-:W-:-:S03]  /*05e0*/  FFMA R10, R15, R10, R17 ;  /* 0x0000000a0f0a7223 */ /* 0x000fc60000000011 */
[----:B------:R-:W-:Y:S01]  /*05f0*/  FADD R15, R12, R3 ;  /* 0x000000030c0f7221 */ /* 0x000fe20000000000 */
[----:B------:R-:W-:-:S03]  /*0600*/  FADD R10, R11, R10 ;  /* 0x0000000a0b0a7221 */ /* 0x000fc60000000000 */
[----:B------:R-:W-:Y:S01]  /*0610*/  FADD R16, |R15|, -RZ ;  /* 0x800000ff0f107221 */ /* 0x000fe20000000200 */
[----:B------:R-:W-:-:S05]  /*0620*/  FADD R3, |R10|, -RZ ;  /* 0x800000ff0a037221 */ /* 0x000fca0000000200 */
[CC--:B------:R-:W-:Y:S02]  /*0630*/  VIMNMX R14, PT, PT, R16.reuse, R3.reuse, !PT ;  /* 0x00000003100e7248 */ /* 0x0c0fe40007fe0100 */
[----:B------:R-:W-:Y:S02]  /*0640*/  VIMNMX R16, PT, PT, R16, R3, PT ;  /* 0x0000000310107248 */ /* 0x000fe40003fe0100 */
[----:B------:R-:W-:-:S04]  /*0650*/  LOP3.LUT R17, R14, 0xfe000000, RZ, 0xc0, !PT ;  /* 0xfe0000000e117812 */ /* 0x000fc800078ec0ff */
[----:B------:R-:W-:-:S05]  /*0660*/  LOP3.LUT R3, R17, 0x7e800000, RZ, 0x3c, !PT ;  /* 0x7e80000011037812 */ /* 0x000fca00078e3cff */
[-C--:B------:R-:W-:Y:S01]  /*0670*/  FMUL R0, R16, R3.reuse ;  /* 0x0000000310007220 */ /* 0x080fe20000400000 */
[----:B------:R-:W-:-:S03]  /*0680*/  FMUL R3, R14, R3 ;  /* 0x000000030e037220 */ /* 0x000fc60000400000 */
[----:B------:R-:W-:-:S04]  /*0690*/  FMUL R0, R0, R0 ;  /* 0x0000000000007220 */ /* 0x000fc80000400000 */
[----:B------:R-:W-:-:S04]  /*06a0*/  FFMA R3, R3, R3, R0 ;  /* 0x0000000303037223 */ /* 0x000fc80000000000 */
[----:B------:R-:W-:Y:S01]  /*06b0*/  VIADD R0, R3, 0xf3000000 ;  /* 0xf300000003007836 */ /* 0x000fe20000000000 */
[----:B------:R0:W1:Y:S04]  /*06c0*/  MUFU.RSQ R2, R3 ;  /* 0x0000000300027308 */ /* 0x0000680000001400 */
[----:B------:R-:W-:-:S13]  /*06d0*/  ISETP.GT.U32.AND P0, PT, R0, 0x727fffff, PT ;  /* 0x727fffff0000780c */ /* 0x000fda0003f04070 */
[----:B01----:R-:W-:Y:S05]  /*06e0*/  @!P0 BRA `(.L_x_32) ;  /* 0x00000000000c8947 */ /* 0x003fea0003800000 */
[----:B------:R-:W-:-:S07]  /*06f0*/  MOV R21, 0x710 ;  /* 0x0000071000157802 */ /* 0x000fce0000000f00 */
[----:B------:R-:W-:Y:S05]  /*0700*/  CALL.REL.NOINC `($__internal_1_$__cuda_sm20_sqrt_rn_f32_slowpath) ;  /* 0x0000000000707944 */ /* 0x000fea0003c00000 */
[----:B------:R-:W-:Y:S05]  /*0710*/  BRA `(.L_x_33) ;  /* 0x0000000000107947 */ /* 0x000fea0003800000 */
.L_x_32:
[----:B------:R-:W-:Y:S01]  /*0720*/  FMUL.FTZ R0, R3, R2 ;  /* 0x0000000203007220 */ /* 0x000fe20000410000 */
[----:B------:R-:W-:-:S03]  /*0730*/  FMUL.FTZ R2, R2, 0.5 ;  /* 0x3f00000002027820 */ /* 0x000fc60000410000 */
[----:B------:R-:W-:-:S04]  /*0740*/  FFMA R3, -R0, R0, R3 ;  /* 0x0000000000037223 */ /* 0x000fc80000000103 */
[----:B------:R-:W-:-:S07]  /*0750*/  FFMA R0, R3, R2, R0 ;  /* 0x0000000203007223 */ /* 0x000fce0000000000 */
.L_x_33:
[----:B------:R-:W-:Y:S05]  /*0760*/  BSYNC.RECONVERGENT B1 ;  /* 0x0000000000017941 */ /* 0x000fea0003800200 */
.L_x_31:
[----:B------:R-:W-:Y:S02]  /*0770*/  FSETP.NEU.AND P0, PT, R16, RZ, PT ;  /* 0x000000ff1000720b */ /* 0x000fe40003f0d000 */
[----:B------:R-:W-:-:S11]  /*0780*/  LOP3.LUT R17, R17, 0x800000, RZ, 0xfc, !PT ;  /* 0x0080000011117812 */ /* 0x000fd600078efcff */
[----:B------:R-:W-:-:S05]  /*0790*/  @P0 FMUL R14, R17, R0 ;  /* 0x00000000110e0220 */ /* 0x000fca0000400000 */
[----:B------:R-:W-:-:S04]  /*07a0*/  FSETP.GT.AND P0, PT, R14, 2, PT ;  /* 0x400000000e00780b */ /* 0x000fc80003f04000 */
[----:B------:R-:W-:-:S13]  /*07b0*/  FSETP.EQ.OR P0, PT, R16, +INF , P0 ;  /* 0x7f8000001000780b */ /* 0x000fda0000702400 */
[----:B------:R-:W-:Y:S05]  /*07c0*/  @P0 BRA `(.L_x_34) ;  /* 0x0000000000140947 */ /* 0x000fea0003800000 */
[----:B------:R-:W-:Y:S02]  /*07d0*/  VIADD R13, R13, 0x1 ;  /* 0x000000010d0d7836 */ /* 0x000fe40000000000 */
[----:B------:R-:W-:-:S03]  /*07e0*/  HFMA2 R17, -RZ, RZ, 0, 0 ;  /* 0x00000000ff117431 */ /* 0x000fc600000001ff */
[----:B------:R-:W-:-:S13]  /*07f0*/  ISETP.NE.AND P0, PT, R13, UR5, PT ;  /* 0x000000050d007c0c */ /* 0x000fda000bf05270 */
[----:B------:R-:W-:Y:S05]  /*0800*/  @!P0 BRA `(.L_x_35) ;  /* 0x0000000000088947 */ /* 0x000fea0003800000 */
[----:B------:R-:W-:Y:S05]  /*0810*/  BRA `(.L_x_36) ;  /* 0xfffffffc00607947 */ /* 0x000fea000383ffff */
.L_x_34:
[----:B------:R-:W-:-:S07]  /*0820*/  I2FP.F32.U32 R17, R13 ;  /* 0x0000000d00117245 */ /* 0x000fce0000201000 */
.L_x_35:
[----:B------:R-:W-:Y:S05]  /*0830*/  BSYNC.RECONVERGENT B0 ;  /* 0x0000000000007941 */ /* 0x000fea0003800200 */
.L_x_30:
[----:B------:R-:W0:Y:S01]  /*0840*/  LDC.64 R2, c[0x0][0x3a0] ;  /* 0x0000e800ff027b82 */ /* 0x000e220000000a00 */
[----:B------:R-:W1:Y:S01]  /*0850*/  LDCU UR8, c[0x0][0x390] ;  /* 0x00007200ff0877ac */ /* 0x000e620008000800 */
[----:B------:R-:W-:-:S05]  /*0860*/  IMAD.IADD R5, R4, 0x1, R5 ;  /* 0x0000000104057824 */ /* 0x000fca00078e0205 */
[----:B------:R-:W-:Y:S01]  /*0870*/  ISETP.GE.AND P0, PT, R5, UR4, PT ;  /* 0x0000000405007c0c */ /* 0x000fe2000bf06270 */
[----:B-1----:R-:W-:-:S04]  /*0880*/  IMAD R9, R9, UR8, R8 ;  /* 0x0000000809097c24 */ /* 0x002fc8000f8e0208 */
[----:B0-----:R-:W-:-:S05]  /*0890*/  IMAD.WIDE R2, R9, 0x4, R2 ;  /* 0x0000000409027825 */ /* 0x001fca00078e0202 */
[----:B------:R0:W-:Y:S03]  /*08a0*/  STG.E desc[UR6][R2.64], R17 ;  /* 0x0000001102007986 */ /* 0x0001e6000c101906 */
[----:B------:R-:W-:Y:S05]  /*08b0*/  @!P0 BRA `(.L_x_29) ;  /* 0xfffffff800ac8947 */ /* 0x000fea000383ffff */
[----:B------:R-:W-:Y:S05]  /*08c0*/  EXIT ;  /* 0x000000000000794d */ /* 0x000fea0003800000 */
        .weak           $__internal_1_$__cuda_sm20_sqrt_rn_f32_slowpath
        .type           $__internal_1_$__cuda_sm20_sqrt_rn_f32_slowpath,@function
        .size           $__internal_1_$__cuda_sm20_sqrt_rn_f32_slowpath,($__internal_2_$__cuda_sm3x_div_rn_noftz_f32_slowpath - $__internal_1_$__cuda_sm20_sqrt_rn_f32_slowpath)
$__internal_1_$__cuda_sm20_sqrt_rn_f32_slowpath:
[----:B------:R-:W-:-:S13]  /*08d0*/  LOP3.LUT P0, RZ, R3, 0x7fffffff, RZ, 0xc0, !PT ;  /* 0x7fffffff03ff7812 */ /* 0x000fda000780c0ff */
[----:B------:R-:W-:Y:S01]  /*08e0*/  @!P0 IMAD.MOV.U32 R2, RZ, RZ, R3 ;  /* 0x000000ffff028224 */ /* 0x000fe200078e0003 */
[----:B------:R-:W-:Y:S06]  /*08f0*/  @!P0 BRA `(.L_x_37) ;  /* 0x0000000000448947 */ /* 0x000fec0003800000 */
[----:B------:R-:W-:Y:S02]  /*0900*/  FSETP.GEU.FTZ.AND P0, PT, R3, RZ, PT ;  /* 0x000000ff0300720b */ /* 0x000fe40003f1e000 */
[----:B------:R-:W-:-:S11]  /*0910*/  MOV R0, R3 ;  /* 0x0000000300007202 */ /* 0x000fd60000000f00 */
[----:B------:R-:W-:Y:S01]  /*0920*/  @!P0 IMAD.MOV.U32 R2, RZ, RZ, 0x7fffffff ;  /* 0x7fffffffff028424 */ /* 0x000fe200078e00ff */
[----:B------:R-:W-:Y:S06]  /*0930*/  @!P0 BRA `(.L_x_37) ;  /* 0x0000000000348947 */ /* 0x000fec0003800000 */
[----:B------:R-:W-:-:S13]  /*0940*/  FSETP.GTU.FTZ.AND P0, PT, |R0|, +INF , PT ;  /* 0x7f8000000000780b */ /* 0x000fda0003f1c200 */
[----:B------:R-:W-:Y:S01]  /*0950*/  @P0 FADD.FTZ R2, R0, 1 ;  /* 0x3f80000000020421 */ /* 0x000fe20000010000 */
[----:B------:R-:W-:Y:S06]  /*0960*/  @P0 BRA `(.L_x_37) ;  /* 0x0000000000280947 */ /* 0x000fec0003800000 */
[----:B------:R-:W-:-:S13]  /*0970*/  FSETP.NEU.FTZ.AND P0, PT, |R0|, +INF , PT ;  /* 0x7f8000000000780b */ /* 0x000fda0003f1d200 */
[----:B------:R-:W-:-:S04]  /*0980*/  @P0 FFMA R3, R0, 1.84467440737095516160e+19, RZ ;  /* 0x5f80000000030823 */ /* 0x000fc800000000ff */
[----:B------:R-:W0:Y:S02]  /*0990*/  @P0 MUFU.RSQ R2, R3 ;  /* 0x0000000300020308 */ /* 0x000e240000001400 */
[----:B0-----:R-:W-:Y:S01]  /*09a0*/  @P0 FMUL.FTZ R18, R3, R2 ;  /* 0x0000000203120220 */ /* 0x001fe20000410000 */
[----:B------:R-:W-:Y:S01]  /*09b0*/  @P0 FMUL.FTZ R20, R2, 0.5 ;  /* 0x3f00000002140820 */ /* 0x000fe20000410000 */
[----:B------:R-:W-:Y:S02]  /*09c0*/  @!P0 IMAD.MOV.U32 R2, RZ, RZ, R0 ;  /* 0x000000ffff028224 */ /* 0x000fe400078e0000 */
[----:B------:R-:W-:-:S04]  /*09d0*/  @P0 FADD.FTZ R19, -R18, -RZ ;  /* 0x800000ff12130221 */ /* 0x000fc80000010100 */
[----:B------:R-:W-:-:S04]  /*09e0*/  @P0 FFMA R19, R18, R19, R3 ;  /* 0x0000001312130223 */ /* 0x000fc80000000003 */
[----:B------:R-:W-:-:S04]  /*09f0*/  @P0 FFMA R19, R19, R20, R18 ;  /* 0x0000001413130223 */ /* 0x000fc80000000012 */
[----:B------:R-:W-:-:S07]  /*0a00*/  @P0 FMUL.FTZ R2, R19, 2.3283064365386962891e-10 ;  /* 0x2f80000013020820 */ /* 0x000fce0000410000 */
.L_x_37:
[----:B------:R-:W-:Y:S01]  /*0a10*/  MOV R0, R2 ;  /* 0x0000000200007202 */ /* 0x000fe20000000f00 */
[----:B------:R-:W-:Y:S02]  /*0a20*/  IMAD.MOV.U32 R2, RZ, RZ, R21 ;  /* 0x000000ffff027224 */ /* 0x000fe400078e0015 */
[----:B------:R-:W-:-:S04]  /*0a30*/  IMAD.MOV.U32 R3, RZ, RZ, 0x0 ;  /* 0x00000000ff037424 */ /* 0x000fc800078e00ff */
[----:B------:R-:W-:Y:S05]  /*0a40*/  RET.REL.NODEC R2 `(_Z14mbrot_func_gpuffffiiiPf) ;  /* 0xfffffff4026c7950 */ /* 0x000fea0003c3ffff */
        .weak           $__internal_2_$__cuda_sm3x_div_rn_noftz_f32_slowpath
        .type           $__internal_2_$__cuda_sm3x_div_rn_noftz_f32_slowpath,@function
        .size           $__internal_2_$__cuda_sm3x_div_rn_noftz_f32_slowpath,(.L_x_49 - $__internal_2_$__cuda_sm3x_div_rn_noftz_f32_slowpath)
$__internal_2_$__cuda_sm3x_div_rn_noftz_f32_slowpath:
[----:B------:R-:W-:Y:S02]  /*0a50*/  SHF.R.U32.HI R8, RZ, 0x17, R3 ;  /* 0x00000017ff087819 */ /* 0x000fe40000011603 */
[----:B------:R-:W-:Y:S02]  /*0a60*/  SHF.R.U32.HI R7, RZ, 0x17, R0 ;  /* 0x00000017ff077819 */ /* 0x000fe40000011600 */
[----:B------:R-:W-:Y:S02]  /*0a70*/  LOP3.LUT R12, R8, 0xff, RZ, 0xc0, !PT ;  /* 0x000000ff080c7812 */ /* 0x000fe400078ec0ff */
[----:B------:R-:W-:Y:S02]  /*0a80*/  LOP3.LUT R10, R7, 0xff, RZ, 0xc0, !PT ;  /* 0x000000ff070a7812 */ /* 0x000fe400078ec0ff */
[----:B------:R-:W-:-:S03]  /*0a90*/  IADD3 R9, PT, PT, R12, -0x1, RZ ;  /* 0xffffffff0c097810 */ /* 0x000fc60007ffe0ff */
[----:B------:R-:W-:Y:S01]  /*0aa0*/  VIADD R8, R10, 0xffffffff ;  /* 0xffffffff0a087836 */ /* 0x000fe20000000000 */
        /* <DEDUP_REMOVED lines=27> */
.L_x_38:
[----:B------:R-:W-:-:S04]  /*0c60*/  LEA R8, R12, 0xc0800000, 0x17 ;  /* 0xc08000000c087811 */ /* 0x000fc800078eb8ff */
[----:B------:R-:W-:Y:S01]  /*0c70*/  IADD3 R8, PT, PT, -R8, R3, RZ ;  /* 0x0000000308087210 */ /* 0x000fe20007ffe1ff */
[----:B------:R-:W-:-:S03]  /*0c80*/  VIADD R3, R10, 0xffffff81 ;  /* 0xffffff810a037836 */ /* 0x000fc60000000000 */
[----:B------:R0:W1:Y:S01]  /*0c90*/  MUFU.RCP R9, R8 ;  /* 0x0000000800097308 */ /* 0x0000620000001000 */
[----:B------:R-:W-:Y:S01]  /*0ca0*/  FADD.FTZ R11, -R8, -RZ ;  /* 0x800000ff080b7221 */ /* 0x000fe20000010100 */
[C---:B------:R-:W-:Y:S01]  /*0cb0*/  IMAD R0, R3.reuse, -0x800000, R0 ;  /* 0xff80000003007824 */ /* 0x040fe200078e0200 */
        /* <DEDUP_REMOVED lines=23> */
[CCC-:B------:R-:W-:Y:S01]  /*0e30*/  FFMA.RM R8, R14.reuse, R10.reuse, R9.reuse ;  /* 0x0000000a0e087223 */ /* 0x1c0fe20000004009 */
[C---:B------:R-:W-:Y:S02]  /*0e40*/  ISETP.NE.AND P2, PT, R11.reuse, RZ, PT ;  /* 0x000000ff0b00720c */ /* 0x040fe40003f45270 */
[----:B------:R-:W-:Y:S02]  /*0e50*/  ISETP.NE.AND P1, PT, R11, RZ, PT ;  /* 0x000000ff0b00720c */ /* 0x000fe40003f25270 */
[----:B------:R-:W-:Y:S01]  /*0e60*/  LOP3.LUT R7, R3, 0x7fffff, RZ, 0xc0, !PT ;  /* 0x007fffff03077812 */ /* 0x000fe200078ec0ff */
[----:B------:R-:W-:Y:S01]  /*0e70*/  FFMA.RP R3, R14, R10, R9 ;  /* 0x0000000a0e037223 */ /* 0x000fe20000008009 */
[C---:B------:R-:W-:Y:S01]  /*0e80*/  VIADD R10, R11.reuse, 0x20 ;  /* 0x000000200b0a7836 */ /* 0x040fe20000000000 */
[----:B------:R-:W-:Y:S02]  /*0e90*/  IADD3 R9, PT, PT, -R11, RZ, RZ ;  /* 0x000000ff0b097210 */ /* 0x000fe40007ffe1ff */
[----:B------:R-:W-:-:S02]  /*0ea0*/  LOP3.LUT R7, R7, 0x800000, RZ, 0xfc, !PT ;  /* 0x0080000007077812 */ /* 0x000fc400078efcff */
[----:B------:R-:W-:Y:S02]  /*0eb0*/  FSETP.NEU.FTZ.AND P0, PT, R3, R8, PT ;  /* 0x000000080300720b */ /* 0x000fe40003f1d000 */
[----:B------:R-:W-:Y:S02]  /*0ec0*/  SHF.L.U32 R10, R7, R10, RZ ;  /* 0x0000000a070a7219 */ /* 0x000fe400000006ff */
[----:B------:R-:W-:Y:S02]  /*0ed0*/  SEL R8, R9, RZ, P2 ;  /* 0x000000ff09087207 */ /* 0x000fe40001000000 */
[----:B------:R-:W-:Y:S02]  /*0ee0*/  ISETP.NE.AND P1, PT, R10, RZ, P1 ;  /* 0x000000ff0a00720c */ /* 0x000fe40000f25270 */
[----:B------:R-:W-:Y:S02]  /*0ef0*/  SHF.R.U32.HI R8, RZ, R8, R7 ;  /* 0x00000008ff087219 */ /* 0x000fe40000011607 */
[----:B------:R-:W-:-:S02]  /*0f00*/  PLOP3.LUT P0, PT, P0, P1, PT, 0xf8, 0x8f ;  /* 0x00000000008f781c */ /* 0x000fc40000703f70 */
[----:B------:R-:W-:Y:S02]  /*0f10*/  SHF.R.U32.HI R10, RZ, 0x1, R8 ;  /* 0x00000001ff0a7819 */ /* 0x000fe40000011608 */
[----:B------:R-:W-:-:S04]  /*0f20*/  SEL R3, RZ, 0x1, !P0 ;  /* 0x00000001ff037807 */ /* 0x000fc80004000000 */
[----:B------:R-:W-:-:S04]  /*0f30*/  LOP3.LUT R3, R3, 0x1, R10, 0xf8, !PT ;  /* 0x0000000103037812 */ /* 0x000fc800078ef80a */
[----:B------:R-:W-:-:S05]  /*0f40*/  LOP3.LUT R3, R3, R8, RZ, 0xc0, !PT ;  /* 0x0000000803037212 */ /* 0x000fca00078ec0ff */
[----:B------:R-:W-:-:S05]  /*0f50*/  IMAD.IADD R3, R10, 0x1, R3 ;  /* 0x000000010a037824 */ /* 0x000fca00078e0203 */
[----:B------:R-:W-:Y:S01]  /*0f60*/  LOP3.LUT R0, R3, R0, RZ, 0xfc, !PT ;  /* 0x0000000003007212 */ /* 0x000fe200078efcff */
[----:B------:R-:W-:Y:S06]  /*0f70*/  BRA `(.L_x_45) ;  /* 0x0000000000347947 */ /* 0x000fec0003800000 */
.L_x_44:
[----:B------:R-:W-:-:S04]  /*0f80*/  LOP3.LUT R0, R0, 0x80000000, RZ, 0xc0, !PT ;  /* 0x8000000000007812 */ /* 0x000fc800078ec0ff */
[----:B------:R-:W-:Y:S01]  /*0f90*/  LOP3.LUT R0, R0, 0x7f800000, RZ, 0xfc, !PT ;  /* 0x7f80000000007812 */ /* 0x000fe200078efcff */
[----:B------:R-:W-:Y:S06]  /*0fa0*/  BRA `(.L_x_45) ;  /* 0x0000000000287947 */ /* 0x000fec0003800000 */
.L_x_43:
[----:B------:R-:W-:Y:S01]  /*0fb0*/  IMAD R0, R8, 0x800000, R0 ;  /* 0x0080000008007824 */ /* 0x000fe200078e0200 */
[----:B------:R-:W-:Y:S06]  /*0fc0*/  BRA `(.L_x_45) ;  /* 0x0000000000207947 */ /* 0x000fec0003800000 */
.L_x_42:
[----:B------:R-:W-:-:S04]  /*0fd0*/  LOP3.LUT R0, R3, 0x80000000, R0, 0x48, !PT ;  /* 0x8000000003007812 */ /* 0x000fc800078e4800 */
[----:B------:R-:W-:Y:S01]  /*0fe0*/  LOP3.LUT R0, R0, 0x7f800000, RZ, 0xfc, !PT ;  /* 0x7f80000000007812 */ /* 0x000fe200078efcff */
[----:B------:R-:W-:Y:S06]  /*0ff0*/  BRA `(.L_x_45) ;  /* 0x0000000000147947 */ /* 0x000fec0003800000 */
.L_x_41:
[----:B------:R-:W-:Y:S01]  /*1000*/  LOP3.LUT R0, R3, 0x80000000, R0, 0x48, !PT ;  /* 0x8000000003007812 */ /* 0x000fe200078e4800 */
[----:B------:R-:W-:Y:S06]  /*1010*/  BRA `(.L_x_45) ;  /* 0x00000000000c7947 */ /* 0x000fec0003800000 */
.L_x_40:
[----:B------:R-:W0:Y:S01]  /*1020*/  MUFU.RSQ R0, -QNAN ;  /* 0xffc0000000007908 */ /* 0x000e220000001400 */
[----:B------:R-:W-:Y:S05]  /*1030*/  BRA `(.L_x_45) ;  /* 0x0000000000047947 */ /* 0x000fea0003800000 */
.L_x_39:
[----:B------:R-:W-:-:S07]  /*1040*/  FADD.FTZ R0, R0, R3 ;  /* 0x0000000300007221 */ /* 0x000fce0000010000 */
.L_x_45:
[----:B------:R-:W-:-:S04]  /*1050*/  HFMA2 R3, -RZ, RZ, 0, 0 ;  /* 0x00000000ff037431 */ /* 0x000fc800000001ff */
[----:B0-----:R-:W-:Y:S05]  /*1060*/  RET.REL.NODEC R2 `(_Z14mbrot_func_gpuffffiiiPf) ;  /* 0xffffffec02e47950 */ /* 0x001fea0003c3ffff */
.L_x_46:
        /* <DEDUP_REMOVED lines=9> */
.L_x_49:


//--------------------- .nv.shared.reserved.0     --------------------------
	.section	.nv.shared.reserved.0,"aw",@nobits
	.weak		__nv_reservedSMEM_offset_0_alias
	.size		__nv_reservedSMEM_offset_0_alias, 0, 64
	.other		__nv_reservedSMEM_offset_0_alias,@"STO_CUDA_RESERVED_SHARED STV_DEFAULT"
__nv_reservedSMEM_offset_0_alias:
	.zero		0
	.zero		64


//--------------------- .nv.global                --------------------------
	.section	.nv.global,"aw",@nobits
.nv.global:
	.type		_ZN34_INTERNAL_05e389c2_4_k_cu_9d7439d84cuda3std3__48in_placeE,@object
	.size		_ZN34_INTERNAL_05e389c2_4_k_cu_9d7439d84cuda3std3__48in_placeE,(_ZN34_INTERNAL_05e389c2_4_k_cu_9d7439d84cuda3std6ranges3__45__cpo8distanceE - _ZN34_INTERNAL_05e389c2_4_k_cu_9d7439d84cuda3std3__48in_placeE)
_ZN34_INTERNAL_05e389c2_4_k_cu_9d7439d84cuda3std3__48in_placeE:
	.zero		1
	.type		_ZN34_INTERNAL_05e389c2_4_k_cu_9d7439d84cuda3std6ranges3__45__cpo8distanceE,@object
	.size		_ZN34_INTERNAL_05e389c2_4_k_cu_9d7439d84cuda3std6ranges3__45__cpo8distanceE,(_ZN34_INTERNAL_05e389c2_4_k_cu_9d7439d84cuda3std3__45__cpo6cbeginE - _ZN34_INTERNAL_05e389c2_4_k_cu_9d7439d84cuda3std6ranges3__45__cpo8distanceE)
_ZN34_INTERNAL_05e389c2_4_k_cu_9d7439d84cuda3std6ranges3__45__cpo8distanceE:
	.zero		1
	.type		_ZN34_INTERNAL_05e389c2_4_k_cu_9d7439d84cuda3std3__45__cpo6cbeginE,@object
	.size		_ZN34_INTERNAL_05e389c2_4_k_cu_9d7439d84cuda3std3__45__cpo6cbeginE,(_ZN34_INTERNAL_05e389c2_4_k_cu_9d7439d84cuda3std6ranges3__45__cpo7advanceE - _ZN34_INTERNAL_05e389c2_4_k_cu_9d7439d84cuda3std3__45__cpo6cbeginE)
_ZN34_INTERNAL_05e389c2_4_k_cu_9d7439d84cuda3std3__45__cpo6cbeginE:
	.zero		1
	.type		_ZN34_INTERNAL_05e389c2_4_k_cu_9d7439d84cuda3std6ranges3__45__cpo7advanceE,@object
	.size		_ZN34_INTERNAL_05e389c2_4_k_cu_9d7439d84cuda3std6ranges3__45__cpo7advanceE,(_ZN34_INTERNAL_05e389c2_4_k_cu_9d7439d84cuda3std3__45__cpo7crbeginE - _ZN34_INTERNAL_05e389c2_4_k_cu_9d7439d84cuda3std6ranges3__45__cpo7advanceE)
_ZN34_INTERNAL_05e389c2_4_k_cu_9d7439d84cuda3std6ranges3__45__cpo7advanceE:
	.zero		1
	.type		_ZN34_INTERNAL_05e389c2_4_k_cu_9d7439d84cuda3std3__45__cpo7crbeginE,@object
	.size		_ZN34_INTERNAL_05e389c2_4_k_cu_9d7439d84cuda3std3__45__cpo7crbeginE,(_ZN34_INTERNAL_05e389c2_4_k_cu_9d7439d84cuda3std6ranges3__45__cpo4dataE - _ZN34_INTERNAL_05e389c2_4_k_cu_9d7439d84cuda3std3__45__cpo7crbeginE)
_ZN34_INTERNAL_05e389c2_4_k_cu_9d7439d84cuda3std3__45__cpo7crbeginE:
	.zero		1
	.type		_ZN34_INTERNAL_05e389c2_4_k_cu_9d7439d84cuda3std6ranges3__45__cpo4dataE,@object
	.size		_ZN34_INTERNAL_05e389c2_4_k_cu_9d7439d84cuda3std6ranges3__45__cpo4dataE,(_ZN34_INTERNAL_05e389c2_4_k_cu_9d7439d84cuda3std6ranges3__45__cpo5beginE - _ZN34_INTERNAL_05e389c2_4_k_cu_9d7439d84cuda3std6ranges3__45__cpo4dataE)
_ZN34_INTERNAL_05e389c2_4_k_cu_9d7439d84cuda3std6ranges3__45__cpo4dataE:
	.zero		1
	.type		_ZN34_INTERNAL_05e389c2_4_k_cu_9d7439d84cuda3std6ranges3__45__cpo5beginE,@object
	.size		_ZN34_INTERNAL_05e389c2_4_k_cu_9d7439d84cuda3std6ranges3__45__cpo5beginE,(_ZN34_INTERNAL_05e389c2_4_k_cu_9d7439d84cuda3std3__436_GLOBAL__N__05e389c2_4_k_cu_9d7439d86ignoreE - _ZN34_INTERNAL_05e389c2_4_k_cu_9d7439d84cuda3std6ranges3__45__cpo5beginE)
_ZN34_INTERNAL_05e389c2_4_k_cu_9d7439d84cuda3std6ranges3__45__cpo5beginE:
	.zero		1
	.type		_ZN34_INTERNAL_05e389c2_4_k_cu_9d7439d84cuda3std3__436_GLOBAL__N__05e389c2_4_k_cu_9d7439d86ignoreE,@object
	.size		_ZN34_INTERNAL_05e389c2_4_k_cu_9d7439d84cuda3std3__436_GLOBAL__N__05e389c2_4_k_cu_9d7439d86ignoreE,(_ZN34_INTERNAL_05e389c2_4_k_cu_9d7439d84cuda3std6ranges3__45__cpo4sizeE - _ZN34_INTERNAL_05e389c2_4_k_cu_9d7439d84cuda3std3__436_GLOBAL__N__05e389c2_4_k_cu_9d7439d86ignoreE)
_ZN34_INTERNAL_05e389c2_4_k_cu_9d7439d84cuda3std3__436_GLOBAL__N__05e389c2_4_k_cu_9d7439d86ignoreE:
	.zero		1
	.type		_ZN34_INTERNAL_05e389c2_4_k_cu_9d7439d84cuda3std6ranges3__45__cpo4sizeE,@object
	.size		_ZN34_INTERNAL_05e389c2_4_k_cu_9d7439d84cuda3std6ranges3__45__cpo4sizeE,(_ZN34_INTERNAL_05e389c2_4_k_cu_9d7439d84cuda3std3__45__cpo5beginE - _ZN34_INTERNAL_05e389c2_4_k_cu_9d7439d84cuda3std6ranges3__45__cpo4sizeE)
_ZN34_INTERNAL_05e389c2_4_k_cu_9d7439d84cuda3std6ranges3__45__cpo4sizeE:
	.zero		1
	.type		_ZN34_INTERNAL_05e389c2_4_k_cu_9d7439d84cuda3std3__45__cpo5beginE,@object
	.size		_ZN34_INTERNAL_05e389c2_4_k_cu_9d7439d84cuda3std3__45__cpo5beginE,(_ZN34_INTERNAL_05e389c2_4_k_cu_9d7439d84cuda3std6ranges3__45__cpo6cbeginE - _ZN34_INTERNAL_05e389c2_4_k_cu_9d7439d84cuda3std3__45__cpo5beginE)
_ZN34_INTERNAL_05e389c2_4_k_cu_9d7439d84cuda3std3__45__cpo5beginE:
	.zero		1
	.type		_ZN34_INTERNAL_05e389c2_4_k_cu_9d7439d84cuda3std6ranges3__45__cpo6cbeginE,@object
	.size		_ZN34_INTERNAL_05e389c2_4_k_cu_9d7439d84cuda3std6ranges3__45__cpo6cbeginE,(_ZN34_INTERNAL_05e389c2_4_k_cu_9d7439d84cuda3std3__45__cpo6rbeginE - _ZN34_INTERNAL_05e389c2_4_k_cu_9d7439d84cuda3std6ranges3__45__cpo6cbeginE)
_ZN34_INTERNAL_05e389c2_4_k_cu_9d7439d84cuda3std6ranges3__45__cpo6cbeginE:
	.zero		1
	.type		_ZN34_INTERNAL_05e389c2_4_k_cu_9d7439d84cuda3std3__45__cpo6rbeginE,@object
	.size		_ZN34_INTERNAL_05e389c2_4_k_cu_9d7439d84cuda3std3__45__cpo6rbeginE,(_ZN34_INTERNAL_05e389c2_4_k_cu_9d7439d84cuda3std6ranges3__45__cpo4nextE - _ZN34_INTERNAL_05e389c2_4_k_cu_9d7439d84cuda3std3__45__cpo6rbeginE)
_ZN34_INTERNAL_05e389c2_4_k_cu_9d7439d84cuda3std3__45__cpo6rbeginE:
	.zero		1
	.type		_ZN34_INTERNAL_05e389c2_4_k_cu_9d7439d84cuda3std6ranges3__45__cpo4nextE,@object
	.size		_ZN34_INTERNAL_05e389c2_4_k_cu_9d7439d84cuda3std6ranges3__45__cpo4nextE,(_ZN34_INTERNAL_05e389c2_4_k_cu_9d7439d84cuda3std6ranges3__45__cpo4swapE - _ZN34_INTERNAL_05e389c2_4_k_cu_9d7439d84cuda3std6ranges3__45__cpo4nextE)
_ZN34_INTERNAL_05e389c2_4_k_cu_9d7439d84cuda3std6ranges3__45__cpo4nextE:
	.zero		1
	.type		_ZN34_INTERNAL_05e389c2_4_k_cu_9d7439d84cuda3std6ranges3__45__cpo4swapE,@object
	.size		_ZN34_INTERNAL_05e389c2_4_k_cu_9d7439d84cuda3std6ranges3__45__cpo4swapE,(_ZN34_INTERNAL_05e389c2_4_k_cu_9d7439d84cuda3std3__420unreachable_sentinelE - _ZN34_INTERNAL_05e389c2_4_k_cu_9d7439d84cuda3std6ranges3__45__cpo4swapE)
_ZN34_INTERNAL_05e389c2_4_k_cu_9d7439d84cuda3std6ranges3__45__cpo4swapE:
	.zero		1
	.type		_ZN34_INTERNAL_05e389c2_4_k_cu_9d7439d84cuda3std3__420unreachable_sentinelE,@object
	.size		_ZN34_INTERNAL_05e389c2_4_k_cu_9d7439d84cuda3std3__420unreachable_sentinelE,(_ZN34_INTERNAL_05e389c2_4_k_cu_9d7439d86thrust24THRUST_300001_SM_1000_NS6system6detail10sequential3seqE - _ZN34_INTERNAL_05e389c2_4_k_cu_9d7439d84cuda3std3__420unreachable_sentinelE)
_ZN34_INTERNAL_05e389c2_4_k_cu_9d7439d84cuda3std3__420unreachable_sentinelE:
	.zero		1
	.type		_ZN34_INTERNAL_05e389c2_4_k_cu_9d7439d86thrust24THRUST_300001_SM_1000_NS6system6detail10sequential3seqE,@object
	.size		_ZN34_INTERNAL_05e389c2_4_k_cu_9d7439d86thrust24THRUST_300001_SM_1000_NS6system6detail10sequential3seqE,(_ZN34_INTERNAL_05e389c2_4_k_cu_9d7439d84cuda3std3__45__cpo4cendE - _ZN34_INTERNAL_05e389c2_4_k_cu_9d7439d86thrust24THRUST_300001_SM_1000_NS6system6detail10sequential3seqE)
_ZN34_INTERNAL_05e389c2_4_k_cu_9d7439d86thrust24THRUST_300001_SM_1000_NS6system6detail10sequential3seqE:
	.zero		1
	.type		_ZN34_INTERNAL_05e389c2_4_k_cu_9d7439d84cuda3std3__45__cpo4cendE,@object
	.size		_ZN34_INTERNAL_05e389c2_4_k_cu_9d7439d84cuda3std3__45__cpo4cendE,(_ZN34_INTERNAL_05e389c2_4_k_cu_9d7439d84cuda3std6ranges3__45__cpo9iter_swapE - _ZN34_INTERNAL_05e389c2_4_k_cu_9d7439d84cuda3std3__45__cpo4cendE)
_ZN34_INTERNAL_05e389c2_4_k_cu_9d7439d84cuda3std3__45__cpo4cendE:
	.zero		1
	.type		_ZN34_INTERNAL_05e389c2_4_k_cu_9d7439d84cuda3std6ranges3__45__cpo9iter_swapE,@object
	.size		_ZN34_INTERNAL_05e389c2_4_k_cu_9d7439d84cuda3std6ranges3__45__cpo9iter_swapE,(_ZN34_INTERNAL_05e389c2_4_k_cu_9d7439d84cuda3std3__45__cpo5crendE - _ZN34_INTERNAL_05e389c2_4_k_cu_9d7439d84cuda3std6ranges3__45__cpo9iter_swapE)
_ZN34_INTERNAL_05e389c2_4_k_cu_9d7439d84cuda3std6ranges3__45__cpo9iter_swapE:
	.zero		1
	.type		_ZN34_INTERNAL_05e389c2_4_k_cu_9d7439d84cuda3std3__45__cpo5crendE,@object
	.size		_ZN34_INTERNAL_05e389c2_4_k_cu_9d7439d84cuda3std3__45__cpo5crendE,(_ZN34_INTERNAL_05e389c2_4_k_cu_9d7439d84cuda3std6ranges3__45__cpo5cdataE - _ZN34_INTERNAL_05e389c2_4_k_cu_9d7439d84cuda3std3__45__cpo5crendE)
_ZN34_INTERNAL_05e389c2_4_k_cu_9d7439d84cuda3std3__45__cpo5crendE:
	.zero		1
	.type		_ZN34_INTERNAL_05e389c2_4_k_cu_9d7439d84cuda3std6ranges3__45__cpo5cdataE,@object
	.size		_ZN34_INTERNAL_05e389c2_4_k_cu_9d7439d84cuda3std6ranges3__45__cpo5cdataE,(_ZN34_INTERNAL_05e389c2_4_k_cu_9d7439d84cuda3std6ranges3__45__cpo3endE - _ZN34_INTERNAL_05e389c2_4_k_cu_9d7439d84cuda3std6ranges3__45__cpo5cdataE)
_ZN34_INTERNAL_05e389c2_4_k_cu_9d7439d84cuda3std6ranges3__45__cpo5cdataE:
	.zero		1
	.type		_ZN34_INTERNAL_05e389c2_4_k_cu_9d7439d84cuda3std6ranges3__45__cpo3endE,@object
	.size		_ZN34_INTERNAL_05e389c2_4_k_cu_9d7439d84cuda3std6ranges3__45__cpo3endE,(_ZN34_INTERNAL_05e389c2_4_k_cu_9d7439d84cuda3std3__419piecewise_constructE - _ZN34_INTERNAL_05e389c2_4_k_cu_9d7439d84cuda3std6ranges3__45__cpo3endE)
_ZN34_INTERNAL_05e389c2_4_k_cu_9d7439d84cuda3std6ranges3__45__cpo3endE:
	.zero		1
	.type		_ZN34_INTERNAL_05e389c2_4_k_cu_9d7439d84cuda3std3__419piecewise_constructE,@object
	.size		_ZN34_INTERNAL_05e389c2_4_k_cu_9d7439d84cuda3std3__419piecewise_constructE,(_ZN34_INTERNAL_05e389c2_4_k_cu_9d7439d84cuda3std6ranges3__45__cpo5ssizeE - _ZN34_INTERNAL_05e389c2_4_k_cu_9d7439d84cuda3std3__419piecewise_constructE)
_ZN34_INTERNAL_05e389c2_4_k_cu_9d7439d84cuda3std3__419piecewise_constructE:
	.zero		1
	.type		_ZN34_INTERNAL_05e389c2_4_k_cu_9d7439d84cuda3std6ranges3__45__cpo5ssizeE,@object
	.size		_ZN34_INTERNAL_05e389c2_4_k_cu_9d7439d84cuda3std6ranges3__45__cpo5ssizeE,(_ZN34_INTERNAL_05e389c2_4_k_cu_9d7439d84cuda3std3__45__cpo3endE - _ZN34_INTERNAL_05e389c2_4_k_cu_9d7439d84cuda3std6ranges3__45__cpo5ssizeE)
_ZN34_INTERNAL_05e389c2_4_k_cu_9d7439d84cuda3std6ranges3__45__cpo5ssizeE:
	.zero		1
	.type		_ZN34_INTERNAL_05e389c2_4_k_cu_9d7439d84cuda3std3__45__cpo3endE,@object
	.size		_ZN34_INTERNAL_05e389c2_4_k_cu_9d7439d84cuda3std3__45__cpo3endE,(_ZN34_INTERNAL_05e389c2_4_k_cu_9d7439d84cuda3std6ranges3__45__cpo4cendE - _ZN34_INTERNAL_05e389c2_4_k_cu_9d7439d84cuda3std3__45__cpo3endE)
_ZN34_INTERNAL_05e389c2_4_k_cu_9d7439d84cuda3std3__45__cpo3endE:
	.zero		1
	.type		_ZN34_INTERNAL_05e389c2_4_k_cu_9d7439d84cuda3std6ranges3__45__cpo4cendE,@object
	.size		_ZN34_INTERNAL_05e389c2_4_k_cu_9d7439d84cuda3std6ranges3__45__cpo4cendE,(_ZN34_INTERNAL_05e389c2_4_k_cu_9d7439d84cuda3std3__45__cpo4rendE - _ZN34_INTERNAL_05e389c2_4_k_cu_9d7439d84cuda3std6ranges3__45__cpo4cendE)
_ZN34_INTERNAL_05e389c2_4_k_cu_9d7439d84cuda3std6ranges3__45__cpo4cendE:
	.zero		1
	.type		_ZN34_INTERNAL_05e389c2_4_k_cu_9d7439d84cuda3std3__45__cpo4rendE,@object
	.size		_ZN34_INTERNAL_05e389c2_4_k_cu_9d7439d84cuda3std3__45__cpo4rendE,(_ZN34_INTERNAL_05e389c2_4_k_cu_9d7439d84cuda3std6ranges3__45__cpo4prevE - _ZN34_INTERNAL_05e389c2_4_k_cu_9d7439d84cuda3std3__45__cpo4rendE)
_ZN34_INTERNAL_05e389c2_4_k_cu_9d7439d84cuda3std3__45__cpo4rendE:
	.zero		1
	.type		_ZN34_INTERNAL_05e389c2_4_k_cu_9d7439d84cuda3std6ranges3__45__cpo4prevE,@object
	.size		_ZN34_INTERNAL_05e389c2_4_k_cu_9d7439d84cuda3std6ranges3__45__cpo4prevE,(_ZN34_INTERNAL_05e389c2_4_k_cu_9d7439d84cuda3std6ranges3__45__cpo9iter_moveE - _ZN34_INTERNAL_05e389c2_4_k_cu_9d7439d84cuda3std6ranges3__45__cpo4prevE)
_ZN34_INTERNAL_05e389c2_4_k_cu_9d7439d84cuda3std6ranges3__45__cpo4prevE:
	.zero		1
	.type		_ZN34_INTERNAL_05e389c2_4_k_cu_9d7439d84cuda3std6ranges3__45__cpo9iter_moveE,@object
	.size		_ZN34_INTERNAL_05e389c2_4_k_cu_9d7439d84cuda3std6ranges3__45__cpo9iter_moveE,(.L_13 - _ZN34_INTERNAL_05e389c2_4_k_cu_9d7439d84cuda3std6ranges3__45__cpo9iter_moveE)
_ZN34_INTERNAL_05e389c2_4_k_cu_9d7439d84cuda3std6ranges3__45__cpo9iter_moveE:
	.zero		1
.L_13:


//--------------------- .nv.constant0._Z19normalizeBuffer_gpuPfif --------------------------
	.section	.nv.constant0._Z19normalizeBuffer_gpuPfif,"a",@progbits
	.sectionflags	@""
	.align	4
.nv.constant0._Z19normalizeBuffer_gpuPfif:
	.zero		912


//--------------------- .nv.constant0._Z14mbrot_func_gpuffffiiiPf --------------------------
	.section	.nv.constant0._Z14mbrot_func_gpuffffiiiPf,"a",@progbits
	.sectionflags	@""
	.align	4
.nv.constant0._Z14mbrot_func_gpuffffiiiPf:
	.zero		936


//--------------------- SYMBOLS --------------------------

	.type		.nv.reservedSmem.offset0,@object
	.size		.nv.reservedSmem.offset0,0x4
